	.target	sm_90a

	.elftype	@"ET_EXEC"


//--------------------- .note.nv.tkinfo           --------------------------
	.section	.note.nv.tkinfo,"",@"SHT_NOTE"
	.sectionflags	@"SHF_NOTE_NV_TKINFO"
	.tkinfo
        /*0018*/ 	.word	0x00000002
        /*0030*/ 	.string	""
        /*0030*/ 	.string	"ptxas"
        /*0030*/ 	.string	"Cuda compilation tools, release 13.0, V13.0.88"
        /*0030*/ 	.string	"Build cuda_13.0.r13.0/compiler.36424714_0"
        /*0030*/ 	.string	"-arch sm_90a -m 64 "



//--------------------- .note.nv.cuinfo           --------------------------
	.section	.note.nv.cuinfo,"",@"SHT_NOTE"
	.sectionflags	@"SHF_NOTE_NV_CUINFO"
        /*0018*/ 	.short	0x0002
        /*001a*/ 	.short	0x005a
        /*001c*/ 	.short	0x0082
	.zero		2


//--------------------- .nv.info                  --------------------------
	.section	.nv.info,"",@"SHT_CUDA_INFO"
	.align	4


	//----- nvinfo : EIATTR_REGCOUNT
	.align		4
        /*0000*/ 	.byte	0x04, 0x2f
        /*0002*/ 	.short	(.L_12 - .L_11)
	.align		4
.L_11:
        /*0004*/ 	.word	index@(_ZN7cutlass13device_kernelINS_4gemm6kernel13GemmUniversalIN4cute5tupleIJiiiiEEENS1_10collective13CollectiveMmaINS1_37MainloopSm90TmaGmmaWarpSpecializedFP8ILi9ENS5_IJNS4_1CILi1EEESB_SB_EEENS1_35KernelTmaWarpSpecializedCooperativeEEENS5_IJNSA_ILi128EEENSA_ILi64EEESF_EEENS_12float_e5m2_tENS5_IJlSB_lEEESI_SJ_NS4_8TiledMMAINS4_8MMA_AtomIJNS4_4SM904GMMA30MMA_64x64x32_F32E5M2E5M2_SS_TNILNSN_7ScaleInE1ELSP_1EEEEEENS4_6LayoutINS5_IJNSA_ILi2EEESB_SB_EEENS5_IJSB_NSA_ILi0EEESV_EEEEENS5_IJNS4_10UnderscoreESY_SY_EEEEENS4_13SM90_TMA_LOADENS4_14ComposedLayoutINS4_7SwizzleILi3ELi4ELi3EEENS4_18smem_ptr_flag_bitsILi8EEENSS_INS5_IJNSA_ILi8EEESF_EEENS5_IJSF_SB_EEEEEEEvNS4_8identityES11_S1B_vS1C_EENS_8epilogue10collective6detail29Sm90TmaWarpSpecializedAdapterINS1F_15DefaultEpilogueISI_SJ_SJ_NS1E_6thread17LinearCombinationISI_Li1EffLNS1J_9ScaleType4KindE0ELNS_15FloatRoundStyleE2ESI_EENS1_15EpilogueDefaultEEEEEvvEEEEvNT_6ParamsE)
        /*0008*/ 	.word	0x000000a8


	//----- nvinfo : EIATTR_FRAME_SIZE
	.align		4
.L_12:
        /*000c*/ 	.byte	0x04, 0x11
        /*000e*/ 	.short	(.L_14 - .L_13)
	.align		4
.L_13:
        /*0010*/ 	.word	index@(_ZN7cutlass13device_kernelINS_4gemm6kernel13GemmUniversalIN4cute5tupleIJiiiiEEENS1_10collective13CollectiveMmaINS1_37MainloopSm90TmaGmmaWarpSpecializedFP8ILi9ENS5_IJNS4_1CILi1EEESB_SB_EEENS1_35KernelTmaWarpSpecializedCooperativeEEENS5_IJNSA_ILi128EEENSA_ILi64EEESF_EEENS_12float_e5m2_tENS5_IJlSB_lEEESI_SJ_NS4_8TiledMMAINS4_8MMA_AtomIJNS4_4SM904GMMA30MMA_64x64x32_F32E5M2E5M2_SS_TNILNSN_7ScaleInE1ELSP_1EEEEEENS4_6LayoutINS5_IJNSA_ILi2EEESB_SB_EEENS5_IJSB_NSA_ILi0EEESV_EEEEENS5_IJNS4_10UnderscoreESY_SY_EEEEENS4_13SM90_TMA_LOADENS4_14ComposedLayoutINS4_7SwizzleILi3ELi4ELi3EEENS4_18smem_ptr_flag_bitsILi8EEENSS_INS5_IJNSA_ILi8EEESF_EEENS5_IJSF_SB_EEEEEEEvNS4_8identityES11_S1B_vS1C_EENS_8epilogue10collective6detail29Sm90TmaWarpSpecializedAdapterINS1F_15DefaultEpilogueISI_SJ_SJ_NS1E_6thread17LinearCombinationISI_Li1EffLNS1J_9ScaleType4KindE0ELNS_15FloatRoundStyleE2ESI_EENS1_15EpilogueDefaultEEEEEvvEEEEvNT_6ParamsE)
        /*0014*/ 	.word	0x00000000


	//----- nvinfo : EIATTR_MIN_STACK_SIZE
	.align		4
.L_14:
        /*0018*/ 	.byte	0x04, 0x12
        /*001a*/ 	.short	(.L_16 - .L_15)
	.align		4
.L_15:
        /*001c*/ 	.word	index@(_ZN7cutlass13device_kernelINS_4gemm6kernel13GemmUniversalIN4cute5tupleIJiiiiEEENS1_10collective13CollectiveMmaINS1_37MainloopSm90TmaGmmaWarpSpecializedFP8ILi9ENS5_IJNS4_1CILi1EEESB_SB_EEENS1_35KernelTmaWarpSpecializedCooperativeEEENS5_IJNSA_ILi128EEENSA_ILi64EEESF_EEENS_12float_e5m2_tENS5_IJlSB_lEEESI_SJ_NS4_8TiledMMAINS4_8MMA_AtomIJNS4_4SM904GMMA30MMA_64x64x32_F32E5M2E5M2_SS_TNILNSN_7ScaleInE1ELSP_1EEEEEENS4_6LayoutINS5_IJNSA_ILi2EEESB_SB_EEENS5_IJSB_NSA_ILi0EEESV_EEEEENS5_IJNS4_10UnderscoreESY_SY_EEEEENS4_13SM90_TMA_LOADENS4_14ComposedLayoutINS4_7SwizzleILi3ELi4ELi3EEENS4_18smem_ptr_flag_bitsILi8EEENSS_INS5_IJNSA_ILi8EEESF_EEENS5_IJSF_SB_EEEEEEEvNS4_8identityES11_S1B_vS1C_EENS_8epilogue10collective6detail29Sm90TmaWarpSpecializedAdapterINS1F_15DefaultEpilogueISI_SJ_SJ_NS1E_6thread17LinearCombinationISI_Li1EffLNS1J_9ScaleType4KindE0ELNS_15FloatRoundStyleE2ESI_EENS1_15EpilogueDefaultEEEEEvvEEEEvNT_6ParamsE)
        /*0020*/ 	.word	0x00000000
.L_16:


//--------------------- .nv.compat                --------------------------
	.section	.nv.compat,"",@"SHT_CUDA_COMPAT_INFO"
	.align	4
        /*0000*/ 	.byte	0x02, 0x09, 0x01, 0x00, 0x02, 0x02, 0x04, 0x00, 0x02, 0x05, 0x05, 0x00, 0x03, 0x07, 0x01, 0x01
        /*0010*/ 	.byte	0x02, 0x03, 0x01, 0x00, 0x02, 0x06, 0x01, 0x00, 0x04, 0x0b, 0x08, 0x00, 0x00, 0x00, 0x00, 0x00
        /*0020*/ 	.byte	0x00, 0x00, 0x00, 0x00


//--------------------- .nv.info._ZN7cutlass13device_kernelINS_4gemm6kernel13GemmUniversalIN4cute5tupleIJiiiiEEENS1_10collective13CollectiveMmaINS1_37MainloopSm90TmaGmmaWarpSpecializedFP8ILi9ENS5_IJNS4_1CILi1EEESB_SB_EEENS1_35KernelTmaWarpSpecializedCooperativeEEENS5_IJNSA_ILi128EEENSA_ILi64EEESF_EEENS_12float_e5m2_tENS5_IJlSB_lEEESI_SJ_NS4_8TiledMMAINS4_8MMA_AtomIJNS4_4SM904GMMA30MMA_64x64x32_F32E5M2E5M2_SS_TNILNSN_7ScaleInE1ELSP_1EEEEEENS4_6LayoutINS5_IJNSA_ILi2EEESB_SB_EEENS5_IJSB_NSA_ILi0EEESV_EEEEENS5_IJNS4_10UnderscoreESY_SY_EEEEENS4_13SM90_TMA_LOADENS4_14ComposedLayoutINS4_7SwizzleILi3ELi4ELi3EEENS4_18smem_ptr_flag_bitsILi8EEENSS_INS5_IJNSA_ILi8EEESF_EEENS5_IJSF_SB_EEEEEEEvNS4_8identityES11_S1B_vS1C_EENS_8epilogue10collective6detail29Sm90TmaWarpSpecializedAdapterINS1F_15DefaultEpilogueISI_SJ_SJ_NS1E_6thread17LinearCombinationISI_Li1EffLNS1J_9ScaleType4KindE0ELNS_15FloatRoundStyleE2ESI_EENS1_15EpilogueDefaultEEEEEvvEEEEvNT_6ParamsE --------------------------
	.section	.nv.info._ZN7cutlass13device_kernelINS_4gemm6kernel13GemmUniversalIN4cute5tupleIJiiiiEEENS1_10collective13CollectiveMmaINS1_37MainloopSm90TmaGmmaWarpSpecializedFP8ILi9ENS5_IJNS4_1CILi1EEESB_SB_EEENS1_35KernelTmaWarpSpecializedCooperativeEEENS5_IJNSA_ILi128EEENSA_ILi64EEESF_EEENS_12float_e5m2_tENS5_IJlSB_lEEESI_SJ_NS4_8TiledMMAINS4_8MMA_AtomIJNS4_4SM904GMMA30MMA_64x64x32_F32E5M2E5M2_SS_TNILNSN_7ScaleInE1ELSP_1EEEEEENS4_6LayoutINS5_IJNSA_ILi2EEESB_SB_EEENS5_IJSB_NSA_ILi0EEESV_EEEEENS5_IJNS4_10UnderscoreESY_SY_EEEEENS4_13SM90_TMA_LOADENS4_14ComposedLayoutINS4_7SwizzleILi3ELi4ELi3EEENS4_18smem_ptr_flag_bitsILi8EEENSS_INS5_IJNSA_ILi8EEESF_EEENS5_IJSF_SB_EEEEEEEvNS4_8identityES11_S1B_vS1C_EENS_8epilogue10collective6detail29Sm90TmaWarpSpecializedAdapterINS1F_15DefaultEpilogueISI_SJ_SJ_NS1E_6thread17LinearCombinationISI_Li1EffLNS1J_9ScaleType4KindE0ELNS_15FloatRoundStyleE2ESI_EENS1_15EpilogueDefaultEEEEEvvEEEEvNT_6ParamsE,"",@"SHT_CUDA_INFO"
	.sectionflags	@""
	.align	4


	//----- nvinfo : EIATTR_CUDA_API_VERSION
	.align		4
        /*0000*/ 	.byte	0x04, 0x37
        /*0002*/ 	.short	(.L_18 - .L_17)
.L_17:
        /*0004*/ 	.word	0x00000082


	//----- nvinfo : EIATTR_KPARAM_INFO
	.align		4
.L_18:
        /*0008*/ 	.byte	0x04, 0x17
        /*000a*/ 	.short	(.L_20 - .L_19)
.L_19:
        /*000c*/ 	.word	0x00000000
        /*0010*/ 	.short	0x0000
        /*0012*/ 	.short	0x0070
        /*0014*/ 	.byte	0x00, 0xf0, 0x01, 0x10


	//----- nvinfo : EIATTR_SPARSE_MMA_MASK
	.align		4
.L_20:
        /*0018*/ 	.byte	0x03, 0x50
        /*001a*/ 	.short	0x0000


	//----- nvinfo : EIATTR_MAXREG_COUNT
	.align		4
        /*001c*/ 	.byte	0x03, 0x1b
        /*001e*/ 	.short	0x00a8


	//----- nvinfo : EIATTR_NUM_BARRIERS
	.align		4
        /*0020*/ 	.byte	0x02, 0x4c
        /*0022*/ 	.byte	0x01
	.zero		1


	//----- nvinfo : EIATTR_MERCURY_ISA_VERSION
	.align		4
        /*0024*/ 	.byte	0x03, 0x5f
        /*0026*/ 	.short	0x0101


	//----- nvinfo : EIATTR_INT_WARP_WIDE_INSTR_OFFSETS
	.align		4
        /*0028*/ 	.byte	0x04, 0x31
        /*002a*/ 	.short	(.L_22 - .L_21)


	//   ....[0]....
.L_21:
        /*002c*/ 	.word	0x00000470


	//   ....[1]....
        /*0030*/ 	.word	0x00000480


	//   ....[2]....
        /*0034*/ 	.word	0x00000590


	//----- nvinfo : EIATTR_COOP_GROUP_MASK_REGIDS
	.align		4
.L_22:
        /*0038*/ 	.byte	0x04, 0x29
        /*003a*/ 	.short	(.L_24 - .L_23)


	//   ....[0]....
.L_23:
        /*003c*/ 	.word	0xffffffff


	//   ....[1]....
        /*0040*/ 	.word	0xffffffff


	//   ....[2]....
        /*0044*/ 	.word	0xffffffff


	//   ....[3]....
        /*0048*/ 	.word	0xffffffff


	//   ....[4]....
        /*004c*/ 	.word	0xffffffff


	//----- nvinfo : EIATTR_COOP_GROUP_INSTR_OFFSETS
	.align		4
.L_24:
        /*0050*/ 	.byte	0x04, 0x28
        /*0052*/ 	.short	(.L_26 - .L_25)


	//   ....[0]....
.L_25:
        /*0054*/ 	.word	0x00000060


	//   ....[1]....
        /*0058*/ 	.word	0x00000070


	//   ....[2]....
        /*005c*/ 	.word	0x00000130


	//   ....[3]....
        /*0060*/ 	.word	0x00000390


	//   ....[4]....
        /*0064*/ 	.word	0x000010b0


	//----- nvinfo : EIATTR_REG_RECONFIG
	.align		4
.L_26:
        /*0068*/ 	.byte	0x01, 0x54
	.zero		2


	//----- nvinfo : EIATTR_MBARRIER_INSTR_OFFSETS
	.align		4
        /*006c*/ 	.byte	0x04, 0x39
        /*006e*/ 	.short	(.L_28 - .L_27)


	//   ....[0]....
.L_27:
        /*0070*/ 	.word	0x00000250
        /*0074*/ 	.word	0x000000ff
        /*0078*/ 	.word	0x00000000
        /*007c*/ 	.short	0x0100
        /*007e*/ 	.byte	0x08
	.zero		1


	//   ....[1]....
        /*0080*/ 	.word	0x00000260
        /*0084*/ 	.word	0x000000ff
        /*0088*/ 	.word	0x00000048
        /*008c*/ 	.short	0x0100
        /*008e*/ 	.byte	0x08
	.zero		1


	//   ....[2]....
        /*0090*/ 	.word	0x00000270
        /*0094*/ 	.word	0x000000ff
        /*0098*/ 	.word	0x00000008
        /*009c*/ 	.short	0x0100
        /*009e*/ 	.byte	0x08
	.zero		1


	//   ....[3]....
        /*00a0*/ 	.word	0x00000280
        /*00a4*/ 	.word	0x000000ff
        /*00a8*/ 	.word	0x00000050
        /*00ac*/ 	.short	0x0100
        /*00ae*/ 	.byte	0x08
	.zero		1


	//   ....[4]....
        /*00b0*/ 	.word	0x00000290
        /*00b4*/ 	.word	0x000000ff
        /*00b8*/ 	.word	0x00000010
        /*00bc*/ 	.short	0x0100
        /*00be*/ 	.byte	0x08
	.zero		1


	//   ....[5]....
        /*00c0*/ 	.word	0x000002a0
        /*00c4*/ 	.word	0x000000ff
        /*00c8*/ 	.word	0x00000058
        /*00cc*/ 	.short	0x0100
        /*00ce*/ 	.byte	0x08
	.zero		1


	//   ....[6]....
        /*00d0*/ 	.word	0x000002b0
        /*00d4*/ 	.word	0x000000ff
        /*00d8*/ 	.word	0x00000018
        /*00dc*/ 	.short	0x0100
        /*00de*/ 	.byte	0x08
	.zero		1


	//   ....[7]....
        /*00e0*/ 	.word	0x000002c0
        /*00e4*/ 	.word	0x000000ff
        /*00e8*/ 	.word	0x00000060
        /*00ec*/ 	.short	0x0100
        /*00ee*/ 	.byte	0x08
	.zero		1


	//   ....[8]....
        /*00f0*/ 	.word	0x000002d0
        /*00f4*/ 	.word	0x000000ff
        /*00f8*/ 	.word	0x00000020
        /*00fc*/ 	.short	0x0100
        /*00fe*/ 	.byte	0x08
	.zero		1


	//   ....[9]....
        /*0100*/ 	.word	0x000002e0
        /*0104*/ 	.word	0x000000ff
        /*0108*/ 	.word	0x00000068
        /*010c*/ 	.short	0x0100
        /*010e*/ 	.byte	0x08
	.zero		1


	//   ....[10]....
        /*0110*/ 	.word	0x000002f0
        /*0114*/ 	.word	0x000000ff
        /*0118*/ 	.word	0x00000028
        /*011c*/ 	.short	0x0100
        /*011e*/ 	.byte	0x08
	.zero		1


	//   ....[11]....
        /*0120*/ 	.word	0x00000300
        /*0124*/ 	.word	0x000000ff
        /*0128*/ 	.word	0x00000070
        /*012c*/ 	.short	0x0100
        /*012e*/ 	.byte	0x08
	.zero		1


	//   ....[12]....
        /*0130*/ 	.word	0x00000310
        /*0134*/ 	.word	0x000000ff
        /*0138*/ 	.word	0x00000030
        /*013c*/ 	.short	0x0100
        /*013e*/ 	.byte	0x08
	.zero		1


	//   ....[13]....
        /*0140*/ 	.word	0x00000320
        /*0144*/ 	.word	0x000000ff
        /*0148*/ 	.word	0x00000078
        /*014c*/ 	.short	0x0100
        /*014e*/ 	.byte	0x08
	.zero		1


	//   ....[14]....
        /*0150*/ 	.word	0x00000330
        /*0154*/ 	.word	0x000000ff
        /*0158*/ 	.word	0x00000038
        /*015c*/ 	.short	0x0100
        /*015e*/ 	.byte	0x08
	.zero		1


	//   ....[15]....
        /*0160*/ 	.word	0x00000340
        /*0164*/ 	.word	0x000000ff
        /*0168*/ 	.word	0x00000080
        /*016c*/ 	.short	0x0100
        /*016e*/ 	.byte	0x08
	.zero		1


	//   ....[16]....
        /*0170*/ 	.word	0x00000350
        /*0174*/ 	.word	0x000000ff
        /*0178*/ 	.word	0x00000040
        /*017c*/ 	.short	0x0100
        /*017e*/ 	.byte	0x08
	.zero		1


	//   ....[17]....
        /*0180*/ 	.word	0x00000360
        /*0184*/ 	.word	0x000000ff
        /*0188*/ 	.word	0x00000088
        /*018c*/ 	.short	0x0100
        /*018e*/ 	.byte	0x08
	.zero		1


	//   ....[18]....
        /*0190*/ 	.word	0x00000600
        /*0194*/ 	.word	0x000000ff
        /*0198*/ 	.word	0x000000a0
        /*019c*/ 	.short	0x0100
        /*019e*/ 	.byte	0x06
	.zero		1


	//   ....[19]....
        /*01a0*/ 	.word	0x00000660
        /*01a4*/ 	.word	0x000000ff
        /*01a8*/ 	.word	0x000000a8
        /*01ac*/ 	.short	0x0100
        /*01ae*/ 	.byte	0x06
	.zero		1


	//   ....[20]....
        /*01b0*/ 	.word	0x000013e0
        /*01b4*/ 	.word	0x000000ff
        /*01b8*/ 	.word	0x00000000
        /*01bc*/ 	.short	0x010a
        /*01be*/ 	.byte	0x06
	.zero		1


	//   ....[21]....
        /*01c0*/ 	.word	0x00001420
        /*01c4*/ 	.word	0x000000ff
        /*01c8*/ 	.word	0x00000000
        /*01cc*/ 	.short	0x010a
        /*01ce*/ 	.byte	0x06
	.zero		1


	//   ....[22]....
        /*01d0*/ 	.word	0x00001b10
        /*01d4*/ 	.word	0x000000ff
        /*01d8*/ 	.word	0x00000000
        /*01dc*/ 	.short	0x010a
        /*01de*/ 	.byte	0x0c
	.zero		1


	//   ....[23]....
        /*01e0*/ 	.word	0x00001b50
        /*01e4*/ 	.word	0x000000ff
        /*01e8*/ 	.word	0x00000000
        /*01ec*/ 	.short	0x010a
        /*01ee*/ 	.byte	0x0c
	.zero		1


	//   ....[24]....
        /*01f0*/ 	.word	0x00002040
        /*01f4*/ 	.word	0x000000ff
        /*01f8*/ 	.word	0x00000000
        /*01fc*/ 	.short	0x0101
        /*01fe*/ 	.byte	0x08
	.zero		1


	//   ....[25]....
        /*0200*/ 	.word	0x00002490
        /*0204*/ 	.word	0x000000ff
        /*0208*/ 	.word	0x00000000
        /*020c*/ 	.short	0x0101
        /*020e*/ 	.byte	0x08
	.zero		1


	//   ....[26]....
        /*0210*/ 	.word	0x00005e30
        /*0214*/ 	.word	0x00000012
        /*0218*/ 	.word	0x00000048
        /*021c*/ 	.short	0x010a
        /*021e*/ 	.byte	0x3f
	.zero		1


	//   ....[27]....
        /*0220*/ 	.word	0x000061c0
        /*0224*/ 	.word	0x00000007
        /*0228*/ 	.word	0x000000a8
        /*022c*/ 	.short	0x0101
        /*022e*/ 	.byte	0x3f
	.zero		1


	//   ....[28]....
        /*0230*/ 	.word	0x00006900
        /*0234*/ 	.word	0x00000005
        /*0238*/ 	.word	0x00000000
        /*023c*/ 	.short	0x010a
        /*023e*/ 	.byte	0x3f
	.zero		1


	//   ....[29]....
        /*0240*/ 	.word	0x00006980
        /*0244*/ 	.word	0x00000007
        /*0248*/ 	.word	0x00000000
        /*024c*/ 	.short	0x010a
        /*024e*/ 	.byte	0x3f
	.zero		1


	//   ....[30]....
        /*0250*/ 	.word	0x00006a10
        /*0254*/ 	.word	0x00000006
        /*0258*/ 	.word	0x00000000
        /*025c*/ 	.short	0x010a
        /*025e*/ 	.byte	0x3f
	.zero		1


	//   ....[31]....
        /*0260*/ 	.word	0x00006aa0
        /*0264*/ 	.word	0x00000009
        /*0268*/ 	.word	0x00000000
        /*026c*/ 	.short	0x010a
        /*026e*/ 	.byte	0x3f
	.zero		1


	//   ....[32]....
        /*0270*/ 	.word	0x00006b30
        /*0274*/ 	.word	0x00000006
        /*0278*/ 	.word	0x00000000
        /*027c*/ 	.short	0x010a
        /*027e*/ 	.byte	0x3f
	.zero		1


	//   ....[33]....
        /*0280*/ 	.word	0x00006bc0
        /*0284*/ 	.word	0x00000009
        /*0288*/ 	.word	0x00000000
        /*028c*/ 	.short	0x010a
        /*028e*/ 	.byte	0x3f
	.zero		1


	//   ....[34]....
        /*0290*/ 	.word	0x00006c50
        /*0294*/ 	.word	0x00000008
        /*0298*/ 	.word	0x00000000
        /*029c*/ 	.short	0x010a
        /*029e*/ 	.byte	0x3f
	.zero		1


	//   ....[35]....
        /*02a0*/ 	.word	0x00006ce0
        /*02a4*/ 	.word	0x0000000b
        /*02a8*/ 	.word	0x00000000
        /*02ac*/ 	.short	0x010a
        /*02ae*/ 	.byte	0x3f
	.zero		1


	//   ....[36]....
        /*02b0*/ 	.word	0x00006d70
        /*02b4*/ 	.word	0x00000003
        /*02b8*/ 	.word	0x00000000
        /*02bc*/ 	.short	0x010a
        /*02be*/ 	.byte	0x3f
	.zero		1


	//   ....[37]....
        /*02c0*/ 	.word	0x00006de0
        /*02c4*/ 	.word	0x00000007
        /*02c8*/ 	.word	0x00000000
        /*02cc*/ 	.short	0x010a
        /*02ce*/ 	.byte	0x3f
	.zero		1


	//   ....[38]....
        /*02d0*/ 	.word	0x00006e40
        /*02d4*/ 	.word	0x00000008
        /*02d8*/ 	.word	0x00000000
        /*02dc*/ 	.short	0x010a
        /*02de*/ 	.byte	0x3f
	.zero		1


	//   ....[39]....
        /*02e0*/ 	.word	0x00006f10
        /*02e4*/ 	.word	0x00000012
        /*02e8*/ 	.word	0x00000048
        /*02ec*/ 	.short	0x010a
        /*02ee*/ 	.byte	0x3f
	.zero		1


	//   ....[40]....
        /*02f0*/ 	.word	0x00006ff0
        /*02f4*/ 	.word	0x00000005
        /*02f8*/ 	.word	0x00000000
        /*02fc*/ 	.short	0x010a
        /*02fe*/ 	.byte	0x3f
	.zero		1


	//   ....[41]....
        /*0300*/ 	.word	0x00007040
        /*0304*/ 	.word	0x00000007
        /*0308*/ 	.word	0x00000000
        /*030c*/ 	.short	0x010a
        /*030e*/ 	.byte	0x3f
	.zero		1


	//   ....[42]....
        /*0310*/ 	.word	0x00007090
        /*0314*/ 	.word	0x00000006
        /*0318*/ 	.word	0x00000000
        /*031c*/ 	.short	0x010a
        /*031e*/ 	.byte	0x3f
	.zero		1


	//   ....[43]....
        /*0320*/ 	.word	0x000070e0
        /*0324*/ 	.word	0x00000009
        /*0328*/ 	.word	0x00000000
        /*032c*/ 	.short	0x010a
        /*032e*/ 	.byte	0x3f
	.zero		1


	//   ....[44]....
        /*0330*/ 	.word	0x00007130
        /*0334*/ 	.word	0x00000006
        /*0338*/ 	.word	0x00000000
        /*033c*/ 	.short	0x010a
        /*033e*/ 	.byte	0x3f
	.zero		1


	//   ....[45]....
        /*0340*/ 	.word	0x00007180
        /*0344*/ 	.word	0x00000009
        /*0348*/ 	.word	0x00000000
        /*034c*/ 	.short	0x010a
        /*034e*/ 	.byte	0x3f
	.zero		1


	//   ....[46]....
        /*0350*/ 	.word	0x000071d0
        /*0354*/ 	.word	0x00000008
        /*0358*/ 	.word	0x00000000
        /*035c*/ 	.short	0x010a
        /*035e*/ 	.byte	0x3f
	.zero		1


	//   ....[47]....
        /*0360*/ 	.word	0x00007220
        /*0364*/ 	.word	0x0000000b
        /*0368*/ 	.word	0x00000000
        /*036c*/ 	.short	0x010a
        /*036e*/ 	.byte	0x3f
	.zero		1


	//----- nvinfo : EIATTR_NUM_MBARRIERS
	.align		4
.L_28:
        /*0370*/ 	.byte	0x03, 0x38
        /*0372*/ 	.short	0x0014


	//----- nvinfo : EIATTR_EXIT_INSTR_OFFSETS
	.align		4
        /*0374*/ 	.byte	0x04, 0x1c
        /*0376*/ 	.short	(.L_30 - .L_29)


	//   ....[0]....
.L_29:
        /*0378*/ 	.word	0x000006b0


	//   ....[1]....
        /*037c*/ 	.word	0x00000f80


	//   ....[2]....
        /*0380*/ 	.word	0x00005490


	//   ....[3]....
        /*0384*/ 	.word	0x00005ad0


	//   ....[4]....
        /*0388*/ 	.word	0x00006dc0


	//----- nvinfo : EIATTR_MAX_THREADS
	.align		4
.L_30:
        /*038c*/ 	.byte	0x04, 0x05
        /*038e*/ 	.short	(.L_32 - .L_31)
.L_31:
        /*0390*/ 	.word	0x00000180
        /*0394*/ 	.word	0x00000001
        /*0398*/ 	.word	0x00000001


	//----- nvinfo : EIATTR_CRS_STACK_SIZE
	.align		4
.L_32:
        /*039c*/ 	.byte	0x04, 0x1e
        /*039e*/ 	.short	(.L_34 - .L_33)
.L_33:
        /*03a0*/ 	.word	0x00000000


	//----- nvinfo : EIATTR_CBANK_PARAM_SIZE
	.align		4
.L_34:
        /*03a4*/ 	.byte	0x03, 0x19
        /*03a6*/ 	.short	0x0470


	//----- nvinfo : EIATTR_PARAM_CBANK
	.align		4
        /*03a8*/ 	.byte	0x04, 0x0a
        /*03aa*/ 	.short	(.L_36 - .L_35)
	.align		4
.L_35:
        /*03ac*/ 	.word	index@(.nv.constant0._ZN7cutlass13device_kernelINS_4gemm6kernel13GemmUniversalIN4cute5tupleIJiiiiEEENS1_10collective13CollectiveMmaINS1_37MainloopSm90TmaGmmaWarpSpecializedFP8ILi9ENS5_IJNS4_1CILi1EEESB_SB_EEENS1_35KernelTmaWarpSpecializedCooperativeEEENS5_IJNSA_ILi128EEENSA_ILi64EEESF_EEENS_12float_e5m2_tENS5_IJlSB_lEEESI_SJ_NS4_8TiledMMAINS4_8MMA_AtomIJNS4_4SM904GMMA30MMA_64x64x32_F32E5M2E5M2_SS_TNILNSN_7ScaleInE1ELSP_1EEEEEENS4_6LayoutINS5_IJNSA_ILi2EEESB_SB_EEENS5_IJSB_NSA_ILi0EEESV_EEEEENS5_IJNS4_10UnderscoreESY_SY_EEEEENS4_13SM90_TMA_LOADENS4_14ComposedLayoutINS4_7SwizzleILi3ELi4ELi3EEENS4_18smem_ptr_flag_bitsILi8EEENSS_INS5_IJNSA_ILi8EEESF_EEENS5_IJSF_SB_EEEEEEEvNS4_8identityES11_S1B_vS1C_EENS_8epilogue10collective6detail29Sm90TmaWarpSpecializedAdapterINS1F_15DefaultEpilogueISI_SJ_SJ_NS1E_6thread17LinearCombinationISI_Li1EffLNS1J_9ScaleType4KindE0ELNS_15FloatRoundStyleE2ESI_EENS1_15EpilogueDefaultEEEEEvvEEEEvNT_6ParamsE)
        /*03b0*/ 	.short	0x0210
        /*03b2*/ 	.short	0x0470


	//----- nvinfo : EIATTR_SW_WAR
	.align		4
.L_36:
        /*03b4*/ 	.byte	0x04, 0x36
        /*03b6*/ 	.short	(.L_38 - .L_37)
.L_37:
        /*03b8*/ 	.word	0x00000008
.L_38:


//--------------------- .nv.callgraph             --------------------------
	.section	.nv.callgraph,"",@"SHT_CUDA_CALLGRAPH"
	.align	4
	.sectionentsize	8
	.align		4
        /*0000*/ 	.word	0x00000000
	.align		4
        /*0004*/ 	.word	0xffffffff
	.align		4
        /*0008*/ 	.word	0x00000000
	.align		4
        /*000c*/ 	.word	0xfffffffe
	.align		4
        /*0010*/ 	.word	0x00000000
	.align		4
        /*0014*/ 	.word	0xfffffffd
	.align		4
        /*0018*/ 	.word	0x00000000
	.align		4
        /*001c*/ 	.word	0xfffffffc


//--------------------- .nv.constant4             --------------------------
	.section	.nv.constant4,"a",@progbits
	.align	8
	.align		8
.nv.constant4:
        /*0000*/ 	.dword	_ZN39_INTERNAL_e70e1e8d_4_k_cu_551648a7_42194cuda3std3__45__cpo5beginE
	.align		8
        /*0008*/ 	.dword	_ZN39_INTERNAL_e70e1e8d_4_k_cu_551648a7_42194cuda3std3__45__cpo3endE
	.align		8
        /*0010*/ 	.dword	_ZN39_INTERNAL_e70e1e8d_4_k_cu_551648a7_42194cuda3std3__45__cpo6cbeginE
	.align		8
        /*0018*/ 	.dword	_ZN39_INTERNAL_e70e1e8d_4_k_cu_551648a7_42194cuda3std3__45__cpo4cendE
	.align		8
        /*0020*/ 	.dword	_ZN39_INTERNAL_e70e1e8d_4_k_cu_551648a7_42194cuda3std3__441_GLOBAL__N__e70e1e8d_4_k_cu_551648a7_42196ignoreE
	.align		8
        /*0028*/ 	.dword	_ZN39_INTERNAL_e70e1e8d_4_k_cu_551648a7_42194cuda3std3__419piecewise_constructE
	.align		8
        /*0030*/ 	.dword	_ZN39_INTERNAL_e70e1e8d_4_k_cu_551648a7_42194cuda3std3__48in_placeE
	.align		8
        /*0038*/ 	.dword	_ZN39_INTERNAL_e70e1e8d_4_k_cu_551648a7_42194cuda3std6ranges3__45__cpo4swapE
	.align		8
        /*0040*/ 	.dword	_ZN39_INTERNAL_e70e1e8d_4_k_cu_551648a7_42194cuda3std6ranges3__45__cpo9iter_moveE
	.align		8
        /*0048*/ 	.dword	_ZN39_INTERNAL_e70e1e8d_4_k_cu_551648a7_42194cute7productE
	.align		8
        /*0050*/ 	.dword	_ZN39_INTERNAL_e70e1e8d_4_k_cu_551648a7_42194cute1_E


//--------------------- .text._ZN7cutlass13device_kernelINS_4gemm6kernel13GemmUniversalIN4cute5tupleIJiiiiEEENS1_10collective13CollectiveMmaINS1_37MainloopSm90TmaGmmaWarpSpecializedFP8ILi9ENS5_IJNS4_1CILi1EEESB_SB_EEENS1_35KernelTmaWarpSpecializedCooperativeEEENS5_IJNSA_ILi128EEENSA_ILi64EEESF_EEENS_12float_e5m2_tENS5_IJlSB_lEEESI_SJ_NS4_8TiledMMAINS4_8MMA_AtomIJNS4_4SM904GMMA30MMA_64x64x32_F32E5M2E5M2_SS_TNILNSN_7ScaleInE1ELSP_1EEEEEENS4_6LayoutINS5_IJNSA_ILi2EEESB_SB_EEENS5_IJSB_NSA_ILi0EEESV_EEEEENS5_IJNS4_10UnderscoreESY_SY_EEEEENS4_13SM90_TMA_LOADENS4_14ComposedLayoutINS4_7SwizzleILi3ELi4ELi3EEENS4_18smem_ptr_flag_bitsILi8EEENSS_INS5_IJNSA_ILi8EEESF_EEENS5_IJSF_SB_EEEEEEEvNS4_8identityES11_S1B_vS1C_EENS_8epilogue10collective6detail29Sm90TmaWarpSpecializedAdapterINS1F_15DefaultEpilogueISI_SJ_SJ_NS1E_6thread17LinearCombinationISI_Li1EffLNS1J_9ScaleType4KindE0ELNS_15FloatRoundStyleE2ESI_EENS1_15EpilogueDefaultEEEEEvvEEEEvNT_6ParamsE --------------------------
	.section	.text._ZN7cutlass13device_kernelINS_4gemm6kernel13GemmUniversalIN4cute5tupleIJiiiiEEENS1_10collective13CollectiveMmaINS1_37MainloopSm90TmaGmmaWarpSpecializedFP8ILi9ENS5_IJNS4_1CILi1EEESB_SB_EEENS1_35KernelTmaWarpSpecializedCooperativeEEENS5_IJNSA_ILi128EEENSA_ILi64EEESF_EEENS_12float_e5m2_tENS5_IJlSB_lEEESI_SJ_NS4_8TiledMMAINS4_8MMA_AtomIJNS4_4SM904GMMA30MMA_64x64x32_F32E5M2E5M2_SS_TNILNSN_7ScaleInE1ELSP_1EEEEEENS4_6LayoutINS5_IJNSA_ILi2EEESB_SB_EEENS5_IJSB_NSA_ILi0EEESV_EEEEENS5_IJNS4_10UnderscoreESY_SY_EEEEENS4_13SM90_TMA_LOADENS4_14ComposedLayoutINS4_7SwizzleILi3ELi4ELi3EEENS4_18smem_ptr_flag_bitsILi8EEENSS_INS5_IJNSA_ILi8EEESF_EEENS5_IJSF_SB_EEEEEEEvNS4_8identityES11_S1B_vS1C_EENS_8epilogue10collective6detail29Sm90TmaWarpSpecializedAdapterINS1F_15DefaultEpilogueISI_SJ_SJ_NS1E_6thread17LinearCombinationISI_Li1EffLNS1J_9ScaleType4KindE0ELNS_15FloatRoundStyleE2ESI_EENS1_15EpilogueDefaultEEEEEvvEEEEvNT_6ParamsE,"ax",@progbits
	.align	128
.text._ZN7cutlass13device_kernelINS_4gemm6kernel13GemmUniversalIN4cute5tupleIJiiiiEEENS1_10collective13CollectiveMmaINS1_37MainloopSm90TmaGmmaWarpSpecializedFP8ILi9ENS5_IJNS4_1CILi1EEESB_SB_EEENS1_35KernelTmaWarpSpecializedCooperativeEEENS5_IJNSA_ILi128EEENSA_ILi64EEESF_EEENS_12float_e5m2_tENS5_IJlSB_lEEESI_SJ_NS4_8TiledMMAINS4_8MMA_AtomIJNS4_4SM904GMMA30MMA_64x64x32_F32E5M2E5M2_SS_TNILNSN_7ScaleInE1ELSP_1EEEEEENS4_6LayoutINS5_IJNSA_ILi2EEESB_SB_EEENS5_IJSB_NSA_ILi0EEESV_EEEEENS5_IJNS4_10UnderscoreESY_SY_EEEEENS4_13SM90_TMA_LOADENS4_14ComposedLayoutINS4_7SwizzleILi3ELi4ELi3EEENS4_18smem_ptr_flag_bitsILi8EEENSS_INS5_IJNSA_ILi8EEESF_EEENS5_IJSF_SB_EEEEEEEvNS4_8identityES11_S1B_vS1C_EENS_8epilogue10collective6detail29Sm90TmaWarpSpecializedAdapterINS1F_15DefaultEpilogueISI_SJ_SJ_NS1E_6thread17LinearCombinationISI_Li1EffLNS1J_9ScaleType4KindE0ELNS_15FloatRoundStyleE2ESI_EENS1_15EpilogueDefaultEEEEEvvEEEEvNT_6ParamsE:
        .type           _ZN7cutlass13device_kernelINS_4gemm6kernel13GemmUniversalIN4cute5tupleIJiiiiEEENS1_10collective13CollectiveMmaINS1_37MainloopSm90TmaGmmaWarpSpecializedFP8ILi9ENS5_IJNS4_1CILi1EEESB_SB_EEENS1_35KernelTmaWarpSpecializedCooperativeEEENS5_IJNSA_ILi128EEENSA_ILi64EEESF_EEENS_12float_e5m2_tENS5_IJlSB_lEEESI_SJ_NS4_8TiledMMAINS4_8MMA_AtomIJNS4_4SM904GMMA30MMA_64x64x32_F32E5M2E5M2_SS_TNILNSN_7ScaleInE1ELSP_1EEEEEENS4_6LayoutINS5_IJNSA_ILi2EEESB_SB_EEENS5_IJSB_NSA_ILi0EEESV_EEEEENS5_IJNS4_10UnderscoreESY_SY_EEEEENS4_13SM90_TMA_LOADENS4_14ComposedLayoutINS4_7SwizzleILi3ELi4ELi3EEENS4_18smem_ptr_flag_bitsILi8EEENSS_INS5_IJNSA_ILi8EEESF_EEENS5_IJSF_SB_EEEEEEEvNS4_8identityES11_S1B_vS1C_EENS_8epilogue10collective6detail29Sm90TmaWarpSpecializedAdapterINS1F_15DefaultEpilogueISI_SJ_SJ_NS1E_6thread17LinearCombinationISI_Li1EffLNS1J_9ScaleType4KindE0ELNS_15FloatRoundStyleE2ESI_EENS1_15EpilogueDefaultEEEEEvvEEEEvNT_6ParamsE,@function
        .size           _ZN7cutlass13device_kernelINS_4gemm6kernel13GemmUniversalIN4cute5tupleIJiiiiEEENS1_10collective13CollectiveMmaINS1_37MainloopSm90TmaGmmaWarpSpecializedFP8ILi9ENS5_IJNS4_1CILi1EEESB_SB_EEENS1_35KernelTmaWarpSpecializedCooperativeEEENS5_IJNSA_ILi128EEENSA_ILi64EEESF_EEENS_12float_e5m2_tENS5_IJlSB_lEEESI_SJ_NS4_8TiledMMAINS4_8MMA_AtomIJNS4_4SM904GMMA30MMA_64x64x32_F32E5M2E5M2_SS_TNILNSN_7ScaleInE1ELSP_1EEEEEENS4_6LayoutINS5_IJNSA_ILi2EEESB_SB_EEENS5_IJSB_NSA_ILi0EEESV_EEEEENS5_IJNS4_10UnderscoreESY_SY_EEEEENS4_13SM90_TMA_LOADENS4_14ComposedLayoutINS4_7SwizzleILi3ELi4ELi3EEENS4_18smem_ptr_flag_bitsILi8EEENSS_INS5_IJNSA_ILi8EEESF_EEENS5_IJSF_SB_EEEEEEEvNS4_8identityES11_S1B_vS1C_EENS_8epilogue10collective6detail29Sm90TmaWarpSpecializedAdapterINS1F_15DefaultEpilogueISI_SJ_SJ_NS1E_6thread17LinearCombinationISI_Li1EffLNS1J_9ScaleType4KindE0ELNS_15FloatRoundStyleE2ESI_EENS1_15EpilogueDefaultEEEEEvvEEEEvNT_6ParamsE,(.L_x_148 - _ZN7cutlass13device_kernelINS_4gemm6kernel13GemmUniversalIN4cute5tupleIJiiiiEEENS1_10collective13CollectiveMmaINS1_37MainloopSm90TmaGmmaWarpSpecializedFP8ILi9ENS5_IJNS4_1CILi1EEESB_SB_EEENS1_35KernelTmaWarpSpecializedCooperativeEEENS5_IJNSA_ILi128EEENSA_ILi64EEESF_EEENS_12float_e5m2_tENS5_IJlSB_lEEESI_SJ_NS4_8TiledMMAINS4_8MMA_AtomIJNS4_4SM904GMMA30MMA_64x64x32_F32E5M2E5M2_SS_TNILNSN_7ScaleInE1ELSP_1EEEEEENS4_6LayoutINS5_IJNSA_ILi2EEESB_SB_EEENS5_IJSB_NSA_ILi0EEESV_EEEEENS5_IJNS4_10UnderscoreESY_SY_EEEEENS4_13SM90_TMA_LOADENS4_14ComposedLayoutINS4_7SwizzleILi3ELi4ELi3EEENS4_18smem_ptr_flag_bitsILi8EEENSS_INS5_IJNSA_ILi8EEESF_EEENS5_IJSF_SB_EEEEEEEvNS4_8identityES11_S1B_vS1C_EENS_8epilogue10collective6detail29Sm90TmaWarpSpecializedAdapterINS1F_15DefaultEpilogueISI_SJ_SJ_NS1E_6thread17LinearCombinationISI_Li1EffLNS1J_9ScaleType4KindE0ELNS_15FloatRoundStyleE2ESI_EENS1_15EpilogueDefaultEEEEEvvEEEEvNT_6ParamsE)
        .other          _ZN7cutlass13device_kernelINS_4gemm6kernel13GemmUniversalIN4cute5tupleIJiiiiEEENS1_10collective13CollectiveMmaINS1_37MainloopSm90TmaGmmaWarpSpecializedFP8ILi9ENS5_IJNS4_1CILi1EEESB_SB_EEENS1_35KernelTmaWarpSpecializedCooperativeEEENS5_IJNSA_ILi128EEENSA_ILi64EEESF_EEENS_12float_e5m2_tENS5_IJlSB_lEEESI_SJ_NS4_8TiledMMAINS4_8MMA_AtomIJNS4_4SM904GMMA30MMA_64x64x32_F32E5M2E5M2_SS_TNILNSN_7ScaleInE1ELSP_1EEEEEENS4_6LayoutINS5_IJNSA_ILi2EEESB_SB_EEENS5_IJSB_NSA_ILi0EEESV_EEEEENS5_IJNS4_10UnderscoreESY_SY_EEEEENS4_13SM90_TMA_LOADENS4_14ComposedLayoutINS4_7SwizzleILi3ELi4ELi3EEENS4_18smem_ptr_flag_bitsILi8EEENSS_INS5_IJNSA_ILi8EEESF_EEENS5_IJSF_SB_EEEEEEEvNS4_8identityES11_S1B_vS1C_EENS_8epilogue10collective6detail29Sm90TmaWarpSpecializedAdapterINS1F_15DefaultEpilogueISI_SJ_SJ_NS1E_6thread17LinearCombinationISI_Li1EffLNS1J_9ScaleType4KindE0ELNS_15FloatRoundStyleE2ESI_EENS1_15EpilogueDefaultEEEEEvvEEEEvNT_6ParamsE,@"STO_CUDA_ENTRY STV_DEFAULT"
_ZN7cutlass13device_kernelINS_4gemm6kernel13GemmUniversalIN4cute5tupleIJiiiiEEENS1_10collective13CollectiveMmaINS1_37MainloopSm90TmaGmmaWarpSpecializedFP8ILi9ENS5_IJNS4_1CILi1EEESB_SB_EEENS1_35KernelTmaWarpSpecializedCooperativeEEENS5_IJNSA_ILi128EEENSA_ILi64EEESF_EEENS_12float_e5m2_tENS5_IJlSB_lEEESI_SJ_NS4_8TiledMMAINS4_8MMA_AtomIJNS4_4SM904GMMA30MMA_64x64x32_F32E5M2E5M2_SS_TNILNSN_7ScaleInE1ELSP_1EEEEEENS4_6LayoutINS5_IJNSA_ILi2EEESB_SB_EEENS5_IJSB_NSA_ILi0EEESV_EEEEENS5_IJNS4_10UnderscoreESY_SY_EEEEENS4_13SM90_TMA_LOADENS4_14ComposedLayoutINS4_7SwizzleILi3ELi4ELi3EEENS4_18smem_ptr_flag_bitsILi8EEENSS_INS5_IJNSA_ILi8EEESF_EEENS5_IJSF_SB_EEEEEEEvNS4_8identityES11_S1B_vS1C_EENS_8epilogue10collective6detail29Sm90TmaWarpSpecializedAdapterINS1F_15DefaultEpilogueISI_SJ_SJ_NS1E_6thread17LinearCombinationISI_Li1EffLNS1J_9ScaleType4KindE0ELNS_15FloatRoundStyleE2ESI_EENS1_15EpilogueDefaultEEEEEvvEEEEvNT_6ParamsE:
[----:B------:R-:W-:Y:S01]  /*0000*/  LDC R1, c[0x0][0x28] ;  /* 0x00000a00ff017b82 */ /* 0x000fe20000000800 */
[----:B------:R-:W0:Y:S01]  /*0010*/  S2R R2, SR_TID.X ;  /* 0x0000000000027919 */ /* 0x000e220000002100 */
[----:B------:R-:W-:Y:S01]  /*0020*/  ELECT P0, URZ, PT ;  /* 0x00000000003f782f */ /* 0x000fe20003800000 */
[----:B------:R-:W-:Y:S01]  /*0030*/  BSSY B0, `(.L_x_0) ;  /* 0x000000f000007945 */ /* 0x000fe20003800000 */
[--C-:B0-----:R-:W-:Y:S02]  /*0040*/  SHF.R.U32.HI R0, RZ, 0x5, R2.reuse ;  /* 0x00000005ff007819 */ /* 0x101fe40000011602 */
[----:B------:R-:W-:-:S03]  /*0050*/  SHF.R.U32.HI R4, RZ, 0x7, R2 ;  /* 0x00000007ff047819 */ /* 0x000fc60000011602 */
[----:B------:R-:W0:Y:S04]  /*0060*/  SHFL.IDX PT, R3, R0, RZ, 0x1f ;  /* 0x00001fff00037589 */ /* 0x000e2800000e0000 */
[----:B------:R1:W2:Y:S01]  /*0070*/  SHFL.IDX PT, R7, R4, RZ, 0x1f ;  /* 0x00001fff04077589 */ /* 0x0002a200000e0000 */
[----:B0-----:R-:W-:-:S13]  /*0080*/  ISETP.NE.OR P0, PT, R3, RZ, !P0 ;  /* 0x000000ff0300720c */ /* 0x001fda0004705670 */
[----:B-12---:R-:W-:Y:S05]  /*0090*/  @P0 BRA `(.L_x_1) ;  /* 0x0000000000200947 */ /* 0x006fea0003800000 */
[----:B------:R-:W-:Y:S02]  /*00a0*/  ULDC.64 UR4, c[0x0][0x198] ;  /* 0x0000660000047ab9 */ /* 0x000fe40000000a00 */
[----:B------:R-:W-:Y:S02]  /*00b0*/  UIADD3 UR6, UP0, UR4, 0xf0, URZ ;  /* 0x000000f004067890 */ /* 0x000fe4000ff1e03f */
[----:B------:R-:W-:Y:S02]  /*00c0*/  UIADD3 UR4, UP1, UR4, 0x1f0, URZ ;  /* 0x000001f004047890 */ /* 0x000fe4000ff3e03f */
[----:B------:R-:W-:Y:S02]  /*00d0*/  UIADD3.X UR7, URZ, UR5, URZ, UP0, !UPT ;  /* 0x000000053f077290 */ /* 0x000fe400087fe43f */
[----:B------:R-:W-:-:S07]  /*00e0*/  UIADD3.X UR5, URZ, UR5, URZ, UP1, !UPT ;  /* 0x000000053f057290 */ /* 0x000fce0008ffe43f */
[----:B------:R0:W-:Y:S02]  /*00f0*/  UTMACCTL.PF [UR6] ;  /* 0x00000000060079b9 */ /* 0x0001e40008040000 */
[----:B------:R0:W-:Y:S02]  /*0100*/  UTMACCTL.PF [UR4] ;  /* 0x00000000040079b9 */ /* 0x0001e40008040000 */
[----:B0-----:R-:W-:Y:S01]  /*0110*/  NOP ;  /* 0x0000000000007918 */ /* 0x001fe20000000000 */
.L_x_1:
[----:B------:R-:W-:Y:S05]  /*0120*/  BSYNC B0 ;  /* 0x0000000000007941 */ /* 0x000fea0003800000 */
.L_x_0:
[----:B------:R-:W0:Y:S02]  /*0130*/  SHFL.IDX PT, R4, R0, RZ, 0x1f ;  /* 0x00001fff00047589 */ /* 0x000e2400000e0000 */
[----:B0-----:R-:W-:-:S13]  /*0140*/  ISETP.NE.AND P0, PT, R4, RZ, PT ;  /* 0x000000ff0400720c */ /* 0x001fda0003f05270 */
[----:B------:R-:W-:Y:S05]  /*0150*/  @P0 BRA `(.L_x_2) ;  /* 0x00000000008c0947 */ /* 0x000fea0003800000 */
[----:B------:R-:W-:Y:S01]  /*0160*/  ELECT P0, URZ, PT ;  /* 0x00000000003f782f */ /* 0x000fe20003800000 */
[----:B------:R-:W-:-:S12]  /*0170*/  BSSY B0, `(.L_x_2) ;  /* 0x0000021000007945 */ /* 0x000fd80003800000 */
[----:B------:R-:W-:Y:S05]  /*0180*/  @!P0 BRA `(.L_x_3) ;  /* 0x00000000007c8947 */ /* 0x000fea0003800000 */
[----:B------:R-:W0:Y:S01]  /*0190*/  S2UR UR8, SR_CgaCtaId ;  /* 0x00000000000879c3 */ /* 0x000e220000008800 */
[----:B------:R-:W-:Y:S01]  /*01a0*/  UMOV UR4, 0x400 ;  /* 0x0000040000047882 */ /* 0x000fe20000000000 */
[----:B------:R-:W-:Y:S01]  /*01b0*/  UMOV UR5, 0x1 ;  /* 0x0000000100057882 */ /* 0x000fe20000000000 */
[----:B------:R-:W-:Y:S02]  /*01c0*/  UMOV UR6, 0x100 ;  /* 0x0000010000067882 */ /* 0x000fe40000000000 */
[----:B------:R-:W-:-:S04]  /*01d0*/  UIADD3 UR6, -UR6, 0x100000, URZ ;  /* 0x0010000006067890 */ /* 0x000fc8000fffe13f */
[----:B------:R-:W-:Y:S02]  /*01e0*/  USHF.L.U32 UR7, UR6, 0xb, URZ ;  /* 0x0000000b06077899 */ /* 0x000fe4000800063f */
[----:B------:R-:W-:Y:S02]  /*01f0*/  USHF.L.U32 UR6, UR6, 0x1, URZ ;  /* 0x0000000106067899 */ /* 0x000fe4000800063f */
[----:B0-----:R-:W-:Y:S02]  /*0200*/  ULEA UR8, UR8, UR4, 0x18 ;  /* 0x0000000408087291 */ /* 0x001fe4000f8ec03f */
[----:B------:R-:W-:-:S04]  /*0210*/  UIADD3 UR4, -UR5, 0x100000, URZ ;  /* 0x0010000005047890 */ /* 0x000fc8000fffe13f */
[----:B------:R-:W-:Y:S02]  /*0220*/  USHF.L.U32 UR5, UR4, 0xb, URZ ;  /* 0x0000000b04057899 */ /* 0x000fe4000800063f */
[----:B------:R-:W-:Y:S01]  /*0230*/  USHF.L.U32 UR4, UR4, 0x1, URZ ;  /* 0x0000000104047899 */ /* 0x000fe2000800063f */
[----:B------:R-:W0:Y:S11]  /*0240*/  FENCE.VIEW.ASYNC.S ;  /* 0x00000000000073c6 */ /* 0x000e360000000000 */
[----:B0-----:R0:W1:Y:S01]  /*0250*/  SYNCS.EXCH.64 URZ, [UR8], UR4 ;  /* 0x00000004083f75b2 */ /* 0x0010620008000100 */
[----:B------:R0:W2:Y:S01]  /*0260*/  SYNCS.EXCH.64 URZ, [UR8+0x48], UR6 ;  /* 0x00004806083f75b2 */ /* 0x0000a20008000100 */
[----:B------:R0:W3:Y:S01]  /*0270*/  SYNCS.EXCH.64 URZ, [UR8+0x8], UR4 ;  /* 0x00000804083f75b2 */ /* 0x0000e20008000100 */
[----:B------:R0:W4:Y:S01]  /*0280*/  SYNCS.EXCH.64 URZ, [UR8+0x50], UR6 ;  /* 0x00005006083f75b2 */ /* 0x0001220008000100 */
[----:B------:R0:W0:Y:S01]  /*0290*/  SYNCS.EXCH.64 URZ, [UR8+0x10], UR4 ;  /* 0x00001004083f75b2 */ /* 0x0000220008000100 */
        /* <DEDUP_REMOVED lines=13> */
[----:B------:R-:W-:Y:S01]  /*0370*/  NOP ;  /* 0x0000000000007918 */ /* 0x000fe20000000000 */
.L_x_3:
[----:B0-----:R-:W-:Y:S05]  /*0380*/  BSYNC B0 ;  /* 0x0000000000007941 */ /* 0x001fea0003800000 */
.L_x_2:
[----:B------:R-:W0:Y:S01]  /*0390*/  SHFL.IDX PT, R0, R0, RZ, 0x1f ;  /* 0x00001fff00007589 */ /* 0x000e2200000e0000 */
[----:B------:R-:W5:Y:S01]  /*03a0*/  LDC R4, c[0x0][0x65c] ;  /* 0x00019700ff047b82 */ /* 0x000f620000000800 */
[----:B------:R-:W-:Y:S02]  /*03b0*/  ELECT P0, URZ, PT ;  /* 0x00000000003f782f */ /* 0x000fe40003800000 */
[----:B------:R-:W-:Y:S01]  /*03c0*/  ISETP.NE.AND P2, PT, R7, RZ, PT ;  /* 0x000000ff0700720c */ /* 0x000fe20003f45270 */
[----:B------:R-:W1:Y:S01]  /*03d0*/  S2R R8, SR_CTAID.Y ;  /* 0x0000000000087919 */ /* 0x000e620000002600 */
[----:B------:R-:W-:Y:S01]  /*03e0*/  UMOV UR4, 0x20 ;  /* 0x0000002000047882 */ /* 0x000fe20000000000 */
[----:B------:R-:W-:Y:S01]  /*03f0*/  NOP ;  /* 0x0000000000007918 */ /* 0x000fe20000000000 */
[----:B------:R-:W-:Y:S01]  /*0400*/  NOP ;  /* 0x0000000000007918 */ /* 0x000fe20000000000 */
[----:B------:R-:W2:Y:S01]  /*0410*/  S2R R6, SR_CTAID.X ;  /* 0x0000000000067919 */ /* 0x000ea20000002500 */
[----:B0-----:R-:W-:-:S02]  /*0420*/  ISETP.NE.OR P0, PT, R0, RZ, !P0 ;  /* 0x000000ff0000720c */ /* 0x001fc40004705670 */
[----:B-----5:R-:W-:Y:S02]  /*0430*/  ISETP.NE.AND P4, PT, R4, 0x1, PT ;  /* 0x000000010400780c */ /* 0x020fe40003f85270 */
[----:B------:R-:W-:-:S04]  /*0440*/  SHF.R.S32.HI R4, RZ, 0x1f, R3 ;  /* 0x0000001fff047819 */ /* 0x000fc80000011403 */
[----:B------:R-:W-:-:S04]  /*0450*/  LEA.HI R4, R4, R3, RZ, 0x2 ;  /* 0x0000000304047211 */ /* 0x000fc800078f10ff */
[----:B------:R-:W-:Y:S01]  /*0460*/  LOP3.LUT R4, R4, 0xfffffffc, RZ, 0xc0, !PT ;  /* 0xfffffffc04047812 */ /* 0x000fe200078ec0ff */
[----:B------:R-:W-:Y:S01]  /*0470*/  VOTEU.ALL UP0, P0 ;  /* 0x00000000003f7886 */ /* 0x000fe20000000000 */
[----:B------:R-:W-:Y:S01]  /*0480*/  VOTEU.ALL UP1, P0 ;  /* 0x00000000003f7886 */ /* 0x000fe20000020000 */
[----:B------:R-:W2:Y:S01]  /*0490*/  @P4 LDC R9, c[0x0][0x10] ;  /* 0x00000400ff094b82 */ /* 0x000ea20000000800 */
[----:B------:R-:W-:Y:S02]  /*04a0*/  @P4 IMAD.MOV.U32 R5, RZ, RZ, RZ ;  /* 0x000000ffff054224 */ /* 0x000fe400078e00ff */
[----:B------:R-:W-:Y:S01]  /*04b0*/  IMAD.IADD R3, R3, 0x1, -R4 ;  /* 0x0000000103037824 */ /* 0x000fe200078e0a04 */
[----:B------:R-:W-:Y:S01]  /*04c0*/  @!UP0 UMOV UR6, 0x400 ;  /* 0x0000040000068882 */ /* 0x000fe20000000000 */
[----:B------:R-:W-:-:S04]  /*04d0*/  @!UP0 UIADD3 UR4, -UR4, 0x100000, URZ ;  /* 0x0010000004048890 */ /* 0x000fc8000fffe13f */
[----:B------:R-:W-:Y:S02]  /*04e0*/  @!UP0 USHF.L.U32 UR5, UR4, 0xb, URZ ;  /* 0x0000000b04058899 */ /* 0x000fe4000800063f */
[----:B------:R-:W-:Y:S01]  /*04f0*/  @!UP0 USHF.L.U32 UR4, UR4, 0x1, URZ ;  /* 0x0000000104048899 */ /* 0x000fe2000800063f */
[----:B-1----:R-:W-:Y:S01]  /*0500*/  @P4 IMAD.MOV.U32 R4, RZ, RZ, R8 ;  /* 0x000000ffff044224 */ /* 0x002fe200078e0008 */
[----:B------:R-:W0:Y:S01]  /*0510*/  @!UP0 S2UR UR7, SR_CgaCtaId ;  /* 0x00000000000789c3 */ /* 0x000e220000008800 */
[----:B------:R-:W-:-:S07]  /*0520*/  @P4 IMAD.MOV.U32 R13, RZ, RZ, RZ ;  /* 0x000000ffff0d4224 */ /* 0x000fce00078e00ff */
[----:B------:R-:W1:Y:S01]  /*0530*/  @!P4 LDC R11, c[0x0][0xc] ;  /* 0x00000300ff0bcb82 */ /* 0x000e620000000800 */
[----:B--2---:R-:W-:-:S04]  /*0540*/  @P4 IMAD.WIDE.U32 R4, R6, R9, R4 ;  /* 0x0000000906044225 */ /* 0x004fc800078e0004 */
[----:B------:R-:W-:Y:S02]  /*0550*/  VIADD R9, R7, 0xffffffff ;  /* 0xffffffff07097836 */ /* 0x000fe40000000000 */
[----:B------:R-:W-:Y:S01]  /*0560*/  @P4 IMAD.MOV.U32 R0, RZ, RZ, R4 ;  /* 0x000000ffff004224 */ /* 0x000fe200078e0004 */
[----:B0-----:R-:W-:Y:S02]  /*0570*/  @!UP0 ULEA UR6, UR7, UR6, 0x18 ;  /* 0x0000000607068291 */ /* 0x001fe4000f8ec03f */
[----:B------:R-:W-:Y:S01]  /*0580*/  ISETP.GE.U32.AND P1, PT, R9, 0x2, PT ;  /* 0x000000020900780c */ /* 0x000fe20003f26070 */
[----:B------:R-:W-:Y:S01]  /*0590*/  VOTEU.ALL UP0, P0 ;  /* 0x00000000003f7886 */ /* 0x000fe20000000000 */
[----:B------:R-:W-:Y:S01]  /*05a0*/  ISETP.NE.AND P0, PT, R3, 0x3, PT ;  /* 0x000000030300780c */ /* 0x000fe20003f05270 */
[----:B------:R-:W-:-:S03]  /*05b0*/  @P4 IMAD.IADD R5, R5, 0x1, R13 ;  /* 0x0000000105054824 */ /* 0x000fc600078e020d */
[----:B------:R-:W-:-:S04]  /*05c0*/  ISETP.EQ.OR P0, PT, R3, RZ, !P0 ;  /* 0x000000ff0300720c */ /* 0x000fc80004702670 */
[----:B------:R-:W-:Y:S01]  /*05d0*/  ISETP.EQ.AND P0, PT, R7, RZ, P0 ;  /* 0x000000ff0700720c */ /* 0x000fe20000702270 */
[----:B------:R-:W-:Y:S01]  /*05e0*/  IMAD.MOV.U32 R7, RZ, RZ, RZ ;  /* 0x000000ffff077224 */ /* 0x000fe200078e00ff */
[----:B------:R-:W0:Y:S02]  /*05f0*/  FENCE.VIEW.ASYNC.S ;  /* 0x00000000000073c6 */ /* 0x000e240000000000 */
[----:B0-----:R0:W3:Y:S01]  /*0600*/  @!UP0 SYNCS.EXCH.64 URZ, [UR6+0xa0], UR4 ;  /* 0x0000a004063f85b2 */ /* 0x0010e20008000100 */
[----:B------:R-:W-:Y:S01]  /*0610*/  SEL R4, RZ, 0x1, !P0 ;  /* 0x00000001ff047807 */ /* 0x000fe20004000000 */
[----:B-1----:R-:W-:-:S03]  /*0620*/  @!P4 IMAD.WIDE.U32 R10, R11, R8, R6 ;  /* 0x000000080b0ac225 */ /* 0x002fc600078e0006 */
[----:B------:R-:W-:Y:S01]  /*0630*/  SEL R4, R4, 0x2, P1 ;  /* 0x0000000204047807 */ /* 0x000fe20000800000 */
[----:B------:R-:W-:Y:S02]  /*0640*/  @!P4 IMAD.MOV.U32 R0, RZ, RZ, R10 ;  /* 0x000000ffff00c224 */ /* 0x000fe400078e000a */
[----:B------:R-:W-:Y:S01]  /*0650*/  @!P4 IMAD.MOV.U32 R5, RZ, RZ, R11 ;  /* 0x000000ffff05c224 */ /* 0x000fe200078e000b */
[----:B------:R0:W3:Y:S01]  /*0660*/  @!UP1 SYNCS.EXCH.64 URZ, [UR6+0xa8], UR4 ;  /* 0x0000a804063f95b2 */ /* 0x0000e20008000100 */
[----:B------:R-:W-:Y:S01]  /*0670*/  NOP ;  /* 0x0000000000007918 */ /* 0x000fe20000000000 */
[----:B---34-:R-:W-:Y:S06]  /*0680*/  BAR.SYNC.DEFER_BLOCKING 0x0 ;  /* 0x0000000000007b1d */ /* 0x018fec0000010000 */
[----:B------:R-:W-:Y:S05]  /*0690*/  @!P2 BRA `(.L_x_4) ;  /* 0x0000004c0080a947 */ /* 0x000fea0003800000 */
[----:B------:R-:W-:-:S13]  /*06a0*/  ISETP.GT.U32.AND P0, PT, R9, 0x1, PT ;  /* 0x000000010900780c */ /* 0x000fda0003f04070 */
[----:B0-----:R-:W-:Y:S05]  /*06b0*/  @P0 EXIT ;  /* 0x000000000000094d */ /* 0x001fea0003800000 */
[----:B------:R-:W-:Y:S01]  /*06c0*/  ULDC.64 UR4, c[0x0][0x650] ;  /* 0x0001940000047ab9 */ /* 0x000fe20000000a00 */
[----:B------:R-:W-:Y:S01]  /*06d0*/  PRMT R9, RZ, 0x7610, R9 ;  /* 0x00007610ff097816 */ /* 0x000fe20000000009 */
[----:B------:R-:W-:Y:S01]  /*06e0*/  IMAD.MOV.U32 R16, RZ, RZ, -0x1 ;  /* 0xffffffffff107424 */ /* 0x000fe200078e00ff */
[----:B------:R-:W-:Y:S01]  /*06f0*/  ISETP.GE.U32.AND P0, PT, R0, UR4, PT ;  /* 0x0000000400007c0c */ /* 0x000fe2000bf06070 */
[----:B------:R-:W-:Y:S02]  /*0700*/  IMAD.MOV.U32 R12, RZ, RZ, -0x1 ;  /* 0xffffffffff0c7424 */ /* 0x000fe400078e00ff */
[----:B------:R-:W-:Y:S01]  /*0710*/  IMAD.MOV.U32 R69, RZ, RZ, -0x1 ;  /* 0xffffffffff457424 */ /* 0x000fe200078e00ff */
[----:B------:R-:W-:-:S13]  /*0720*/  ISETP.GE.U32.AND.EX P0, PT, R5, UR5, PT, P0 ;  /* 0x0000000505007c0c */ /* 0x000fda000bf06100 */
[----:B------:R-:W-:Y:S05]  /*0730*/  @P0 BRA `(.L_x_5) ;  /* 0x0000000400600947 */ /* 0x000fea0003800000 */
[----:B------:R-:W0:Y:S01]  /*0740*/  LDC.64 R16, c[0x0][0x628] ;  /* 0x00018a00ff107b82 */ /* 0x000e220000000a00 */
[----:B------:R-:W-:Y:S02]  /*0750*/  IMAD.MOV.U32 R10, RZ, RZ, R0 ;  /* 0x000000ffff0a7224 */ /* 0x000fe400078e0000 */
[----:B------:R-:W-:-:S05]  /*0760*/  IMAD.MOV.U32 R11, RZ, RZ, R5 ;  /* 0x000000ffff0b7224 */ /* 0x000fca00078e0005 */
[----:B------:R-:W1:Y:S08]  /*0770*/  LDC R18, c[0x0][0x630] ;  /* 0x00018c00ff127b82 */ /* 0x000e700000000800 */
[----:B------:R-:W2:Y:S01]  /*0780*/  LDC.64 R20, c[0x0][0x620] ;  /* 0x00018800ff147b82 */ /* 0x000ea20000000a00 */
[----:B0-----:R-:W-:-:S04]  /*0790*/  ISETP.NE.U32.AND P0, PT, R16, RZ, PT ;  /* 0x000000ff1000720c */ /* 0x001fc80003f05070 */
[----:B------:R-:W-:-:S13]  /*07a0*/  ISETP.NE.AND.EX P0, PT, R17, RZ, PT, P0 ;  /* 0x000000ff1100720c */ /* 0x000fda0003f05300 */
[----:B-12---:R-:W-:Y:S05]  /*07b0*/  @!P0 BRA `(.L_x_6) ;  /* 0x0000000000288947 */ /* 0x006fea0003800000 */
[----:B------:R-:W0:Y:S02]  /*07c0*/  LDC R3, c[0x0][0x634] ;  /* 0x00018d00ff037b82 */ /* 0x000e240000000800 */
[----:B0-----:R-:W-:-:S05]  /*07d0*/  IADD3 R3, P0, R0, R3, RZ ;  /* 0x0000000300037210 */ /* 0x001fca0007f1e0ff */
[----:B------:R-:W-:-:S04]  /*07e0*/  IMAD.X R9, RZ, RZ, R5, P0 ;  /* 0x000000ffff097224 */ /* 0x000fc800000e0605 */
[----:B------:R-:W-:-:S04]  /*07f0*/  IMAD.WIDE.U32 R10, R9, R16, RZ ;  /* 0x00000010090a7225 */ /* 0x000fc800078e00ff */
[----:B------:R-:W-:-:S04]  /*0800*/  IMAD.WIDE.U32 R12, P0, R3, R17, R10 ;  /* 0x00000011030c7225 */ /* 0x000fc8000780000a */
[----:B------:R-:W-:-:S04]  /*0810*/  IMAD.WIDE.U32 R10, R3, R16, RZ ;  /* 0x00000010030a7225 */ /* 0x000fc800078e00ff */
[----:B------:R-:W-:Y:S01]  /*0820*/  IMAD.X R15, RZ, RZ, RZ, P0 ;  /* 0x000000ffff0f7224 */ /* 0x000fe200000e06ff */
[----:B------:R-:W-:Y:S01]  /*0830*/  IADD3 RZ, P0, R11, R12, RZ ;  /* 0x0000000c0bff7210 */ /* 0x000fe20007f1e0ff */
[----:B------:R-:W-:-:S04]  /*0840*/  IMAD.MOV.U32 R14, RZ, RZ, R13 ;  /* 0x000000ffff0e7224 */ /* 0x000fc800078e000d */
[----:B------:R-:W-:-:S08]  /*0850*/  IMAD.WIDE.U32.X R10, R9, R17, R14, P0 ;  /* 0x00000011090a7225 */ /* 0x000fd000000e040e */
.L_x_6:
[-CC-:B------:R-:W-:Y:S01]  /*0860*/  SHF.R.U64 R69, R10, R18.reuse, R11.reuse ;  /* 0x000000120a457219 */ /* 0x180fe2000000120b */
[----:B------:R-:W0:Y:S01]  /*0870*/  LDC.64 R22, c[0x0][0x640] ;  /* 0x00019000ff167b82 */ /* 0x000e220000000a00 */
[----:B------:R-:W-:Y:S01]  /*0880*/  SHF.R.U32.HI R7, RZ, R18, R11 ;  /* 0x00000012ff077219 */ /* 0x000fe2000001160b */
[----:B------:R-:W-:Y:S01]  /*0890*/  ULDC UR4, c[0x0][0x150] ;  /* 0x0000540000047ab9 */ /* 0x000fe20000000800 */
[----:B------:R-:W-:Y:S01]  /*08a0*/  IADD3 R9, P0, RZ, -R69, RZ ;  /* 0x80000045ff097210 */ /* 0x000fe20007f1e0ff */
[----:B------:R-:W-:Y:S01]  /*08b0*/  IMAD.MOV.U32 R10, RZ, RZ, R0 ;  /* 0x000000ffff0a7224 */ /* 0x000fe200078e0000 */
[----:B------:R-:W-:Y:S01]  /*08c0*/  I2FP.F32.U32 R3, R6 ;  /* 0x0000000600037245 */ /* 0x000fe20000201000 */
[----:B------:R-:W-:Y:S02]  /*08d0*/  IMAD.MOV.U32 R11, RZ, RZ, R5 ;  /* 0x000000ffff0b7224 */ /* 0x000fe400078e0005 */
[----:B------:R-:W1:Y:S01]  /*08e0*/  LDC R14, c[0x0][0x618] ;  /* 0x00018600ff0e7b82 */ /* 0x000e620000000800 */
[----:B------:R-:W-:-:S02]  /*08f0*/  IMAD.X R13, RZ, RZ, ~R7, P0 ;  /* 0x000000ffff0d7224 */ /* 0x000fc400000e0e07 */
[----:B------:R-:W-:Y:S01]  /*0900*/  FMUL R3, R3, UR4 ;  /* 0x0000000403037c20 */ /* 0x000fe20008400000 */
[----:B------:R-:W-:Y:S01]  /*0910*/  IMAD.WIDE.U32 R10, R9, R20, R10 ;  /* 0x00000014090a7225 */ /* 0x000fe200078e000a */
[----:B------:R-:W-:-:S03]  /*0920*/  ULDC UR4, c[0x0][0x154] ;  /* 0x0000550000047ab9 */ /* 0x000fc60000000800 */
[----:B------:R-:W-:Y:S01]  /*0930*/  IMAD R12, R13, R20, RZ ;  /* 0x000000140d0c7224 */ /* 0x000fe200078e02ff */
[----:B------:R-:W2:Y:S01]  /*0940*/  LDC R7, c[0x0][0x144] ;  /* 0x00005100ff077b82 */ /* 0x000ea20000000800 */
[----:B------:R-:W3:Y:S01]  /*0950*/  F2I.U32.TRUNC.NTZ R3, R3 ;  /* 0x0000000300037305 */ /* 0x000ee2000020f000 */
[----:B------:R-:W-:Y:S02]  /*0960*/  IMAD.MOV.U32 R13, RZ, RZ, -0x1 ;  /* 0xffffffffff0d7424 */ /* 0x000fe400078e00ff */
[----:B------:R-:W-:-:S04]  /*0970*/  IMAD R9, R9, R21, R12 ;  /* 0x0000001509097224 */ /* 0x000fc800078e020c */
[----:B------:R-:W4:Y:S01]  /*0980*/  LDC R18, c[0x0][0x608] ;  /* 0x00018200ff127b82 */ /* 0x000f220000000800 */
[----:B------:R-:W-:Y:S01]  /*0990*/  IMAD.IADD R11, R11, 0x1, R9 ;  /* 0x000000010b0b7824 */ /* 0x000fe200078e0209 */
[----:B0-----:R-:W-:Y:S02]  /*09a0*/  ISETP.NE.U32.AND P0, PT, R22, RZ, PT ;  /* 0x000000ff1600720c */ /* 0x001fe40003f05070 */
[----:B------:R-:W-:Y:S02]  /*09b0*/  I2FP.F32.U32 R9, R8 ;  /* 0x0000000800097245 */ /* 0x000fe40000201000 */
[----:B------:R-:W-:Y:S02]  /*09c0*/  ISETP.NE.AND.EX P0, PT, R23, RZ, PT, P0 ;  /* 0x000000ff1700720c */ /* 0x000fe40003f05300 */
[----:B------:R-:W0:Y:S01]  /*09d0*/  LDC R12, c[0x0][0x658] ;  /* 0x00019600ff0c7b82 */ /* 0x000e220000000800 */
[-C--:B-1----:R-:W-:Y:S01]  /*09e0*/  SHF.R.U64 R16, R10, R14.reuse, R11 ;  /* 0x0000000e0a107219 */ /* 0x082fe2000000120b */
[----:B---3--:R-:W-:Y:S01]  /*09f0*/  IMAD.MOV R10, RZ, RZ, -R3 ;  /* 0x000000ffff0a7224 */ /* 0x008fe200078e0a03 */
[----:B------:R-:W-:-:S05]  /*0a00*/  SHF.R.U32.HI R11, RZ, R14, R11 ;  /* 0x0000000eff0b7219 */ /* 0x000fca000001160b */
[----:B------:R-:W1:Y:S01]  /*0a10*/  LDC R17, c[0x0][0x148] ;  /* 0x00005200ff117b82 */ /* 0x000e620000000800 */
[----:B--2---:R-:W-:Y:S02]  /*0a20*/  IMAD R3, R7, R10, R6 ;  /* 0x0000000a07037224 */ /* 0x004fe400078e0206 */
[----:B------:R-:W-:-:S04]  /*0a30*/  FMUL R7, R9, UR4 ;  /* 0x0000000409077c20 */ /* 0x000fc80008400000 */
[----:B------:R2:W3:Y:S01]  /*0a40*/  F2I.U32.TRUNC.NTZ R15, R7 ;  /* 0x00000007000f7305 */ /* 0x0004e2000020f000 */
[----:B------:R-:W1:Y:S01]  /*0a50*/  LDC R21, c[0x0][0x600] ;  /* 0x00018000ff157b82 */ /* 0x000e620000000800 */
[-CC-:B----4-:R-:W-:Y:S02]  /*0a60*/  SHF.R.U64 R27, R16, R18.reuse, R11.reuse ;  /* 0x00000012101b7219 */ /* 0x190fe4000000120b */
[----:B------:R-:W-:Y:S01]  /*0a70*/  SHF.R.U32.HI R9, RZ, R18, R11 ;  /* 0x00000012ff097219 */ /* 0x000fe2000001160b */
[----:B------:R-:W-:-:S04]  /*0a80*/  IMAD.MOV.U32 R11, RZ, RZ, 0x1 ;  /* 0x00000001ff0b7424 */ /* 0x000fc800078e00ff */
[----:B------:R-:W4:Y:S01]  /*0a90*/  LDC R20, c[0x0][0x648] ;  /* 0x00019200ff147b82 */ /* 0x000f220000000800 */
[-C--:B0-----:R-:W-:Y:S02]  /*0aa0*/  SHF.L.U32 R6, R13, R12.reuse, RZ ;  /* 0x0000000c0d067219 */ /* 0x081fe400000006ff */
[-CC-:B------:R-:W-:Y:S02]  /*0ab0*/  SHF.R.U64 R18, R27, R12.reuse, R9.reuse ;  /* 0x0000000c1b127219 */ /* 0x180fe40000001209 */
[----:B------:R-:W-:Y:S02]  /*0ac0*/  SHF.R.U32.HI R19, RZ, R12, R9 ;  /* 0x0000000cff137219 */ /* 0x000fe40000011609 */
[----:B------:R-:W-:Y:S01]  /*0ad0*/  LOP3.LUT R14, RZ, R6, RZ, 0x33, !PT ;  /* 0x00000006ff0e7212 */ /* 0x000fe200078e33ff */
[----:B------:R-:W0:Y:S01]  /*0ae0*/  LDC R25, c[0x0][0x638] ;  /* 0x00018e00ff197b82 */ /* 0x000e220000000800 */
[----:B------:R-:W-:Y:S01]  /*0af0*/  SHF.L.U32 R9, R11, R12, RZ ;  /* 0x0000000c0b097219 */ /* 0x000fe200000006ff */
[----:B------:R-:W-:-:S02]  /*0b00*/  IMAD.MOV.U32 R6, RZ, RZ, R18 ;  /* 0x000000ffff067224 */ /* 0x000fc400078e0012 */
[----:B--2---:R-:W-:-:S04]  /*0b10*/  IMAD.MOV.U32 R7, RZ, RZ, R19 ;  /* 0x000000ffff077224 */ /* 0x004fc800078e0013 */
[----:B------:R-:W2:Y:S01]  /*0b20*/  LDC R24, c[0x0][0x610] ;  /* 0x00018400ff187b82 */ /* 0x000ea20000000800 */
[----:B---3--:R-:W-:Y:S05]  /*0b30*/  @!P0 BRA `(.L_x_7) ;  /* 0x0000000000288947 */ /* 0x008fea0003800000 */
[----:B------:R-:W3:Y:S02]  /*0b40*/  LDC R13, c[0x0][0x64c] ;  /* 0x00019300ff0d7b82 */ /* 0x000ee40000000800 */
[----:B---3--:R-:W-:-:S05]  /*0b50*/  IADD3 R13, P0, R18, R13, RZ ;  /* 0x0000000d120d7210 */ /* 0x008fca0007f1e0ff */
        /* <DEDUP_REMOVED lines=8> */
.L_x_7:
[----:B----4-:R-:W-:Y:S01]  /*0be0*/  SHF.R.U64 R6, R6, R20, R7 ;  /* 0x0000001406067219 */ /* 0x010fe20000001207 */
[----:B-1----:R-:W-:Y:S01]  /*0bf0*/  VIADD R7, R21, 0xffffffff ;  /* 0xffffffff15077836 */ /* 0x002fe20000000000 */
[----:B------:R-:W-:Y:S01]  /*0c00*/  LOP3.LUT R14, R27, R14, RZ, 0xc0, !PT ;  /* 0x0000000e1b0e7212 */ /* 0x000fe200078ec0ff */
[----:B------:R-:W-:Y:S02]  /*0c10*/  IMAD.MOV R15, RZ, RZ, -R15 ;  /* 0x000000ffff0f7224 */ /* 0x000fe400078e0a0f */
[----:B------:R-:W-:Y:S01]  /*0c20*/  IMAD.MOV R10, RZ, RZ, -R6 ;  /* 0x000000ffff0a7224 */ /* 0x000fe200078e0a06 */
[----:B------:R-:W-:Y:S01]  /*0c30*/  LOP3.LUT R7, R16, R7, RZ, 0xc0, !PT ;  /* 0x0000000710077212 */ /* 0x000fe200078ec0ff */
[----:B------:R-:W-:Y:S02]  /*0c40*/  IMAD R14, R9, R6, R14 ;  /* 0x00000006090e7224 */ /* 0x000fe400078e020e */
[----:B------:R-:W-:Y:S02]  /*0c50*/  @P4 IMAD R3, R17, R15, R8 ;  /* 0x0000000f11034224 */ /* 0x000fe400078e0208 */
[----:B0-----:R-:W-:-:S02]  /*0c60*/  IMAD R6, R10, R25, R18 ;  /* 0x000000190a067224 */ /* 0x001fc400078e0212 */
[----:B--2---:R-:W-:Y:S02]  /*0c70*/  IMAD R3, R14, R24, R3 ;  /* 0x000000180e037224 */ /* 0x004fe400078e0203 */
[----:B------:R-:W-:Y:S02]  /*0c80*/  IMAD R6, R6, R21, R7 ;  /* 0x0000001506067224 */ /* 0x000fe400078e0207 */
[----:B------:R-:W-:-:S03]  /*0c90*/  IMAD.MOV.U32 R9, RZ, RZ, 0x1 ;  /* 0x00000001ff097424 */ /* 0x000fc600078e00ff */
[----:B------:R-:W-:Y:S02]  /*0ca0*/  SEL R12, R6, R3, !P4 ;  /* 0x00000003060c7207 */ /* 0x000fe40006000000 */
[----:B------:R-:W-:-:S07]  /*0cb0*/  SEL R16, R3, R6, !P4 ;  /* 0x0000000603107207 */ /* 0x000fce0006000000 */
.L_x_5:
[----:B------:R-:W-:-:S08]  /*0cc0*/  NOP ;  /* 0x0000000000007918 */ /* 0x000fd00000000000 */
[----:B------:R-:W0:Y:S02]  /*0cd0*/  USETMAXREG.TRY_ALLOC.CTAPOOL UP0, 0xe8 ;  /* 0x000000e8000079c8 */ /* 0x000e240008000600 */
[----:B0-----:R-:W-:-:S13]  /*0ce0*/  PLOP3.LUT P0, PT, PT, PT, UP0, 0x80, 0x0 ;  /* 0x000000000000781c */ /* 0x001fda0003f0f008 */
[----:B------:R-:W-:Y:S05]  /*0cf0*/  @!P0 BRA `(.L_x_5) ;  /* 0xfffffffc00f08947 */ /* 0x000fea000383ffff */
[----:B------:R-:W-:Y:S01]  /*0d00*/  ULDC.64 UR4, c[0x0][0x598] ;  /* 0x0001660000047ab9 */ /* 0x000fe20000000a00 */
[----:B------:R-:W-:Y:S01]  /*0d10*/  ULDC.64 UR16, c[0x0][0x208] ;  /* 0x0000820000107ab9 */ /* 0x000fe20000000a00 */
[----:B------:R-:W-:-:S04]  /*0d20*/  ISETP.NE.U32.AND P0, PT, RZ, UR4, PT ;  /* 0x00000004ff007c0c */ /* 0x000fc8000bf05070 */
[----:B------:R-:W-:-:S13]  /*0d30*/  ISETP.NE.AND.EX P0, PT, RZ, UR5, PT, P0 ;  /* 0x00000005ff007c0c */ /* 0x000fda000bf05300 */
[----:B------:R-:W-:Y:S05]  /*0d40*/  @!P0 BRA `(.L_x_8) ;  /* 0x00000000001c8947 */ /* 0x000fea0003800000 */
[----:B------:R-:W0:Y:S02]  /*0d50*/  LDC.64 R6, c[0x0][0x598] ;  /* 0x00016600ff067b82 */ /* 0x000e240000000a00 */
[----:B0-----:R-:W2:Y:S02]  /*0d60*/  LDG.E.64 R6, desc[UR16][R6.64] ;  /* 0x0000001006067981 */ /* 0x001ea4000c1e1b00 */
[----:B--2---:R-:W-:-:S04]  /*0d70*/  ISETP.NE.U32.AND P0, PT, R6, RZ, PT ;  /* 0x000000ff0600720c */ /* 0x004fc80003f05070 */
[----:B------:R-:W-:-:S13]  /*0d80*/  ISETP.NE.AND.EX P0, PT, R7, RZ, PT, P0 ;  /* 0x000000ff0700720c */ /* 0x000fda0003f05300 */
[----:B------:R-:W-:Y:S05]  /*0d90*/  @!P0 BRA `(.L_x_8) ;  /* 0x0000000000088947 */ /* 0x000fea0003800000 */
[----:B------:R0:W5:Y:S01]  /*0da0*/  LD.E R3, desc[UR16][R6.64] ;  /* 0x0000001006037980 */ /* 0x000162000c101900 */
[----:B------:R-:W-:Y:S05]  /*0db0*/  BRA `(.L_x_9) ;  /* 0x0000000000207947 */ /* 0x000fea0003800000 */
.L_x_8:
[----:B------:R-:W-:Y:S02]  /*0dc0*/  ULDC.64 UR4, c[0x0][0x588] ;  /* 0x0001620000047ab9 */ /* 0x000fe40000000a00 */
[----:B------:R-:W-:-:S04]  /*0dd0*/  ISETP.NE.U32.AND P0, PT, RZ, UR4, PT ;  /* 0x00000004ff007c0c */ /* 0x000fc8000bf05070 */
[----:B------:R-:W-:-:S13]  /*0de0*/  ISETP.NE.AND.EX P0, PT, RZ, UR5, PT, P0 ;  /* 0x00000005ff007c0c */ /* 0x000fda000bf05300 */
[----:B------:R-:W-:Y:S05]  /*0df0*/  @!P0 BRA `(.L_x_10) ;  /* 0x00000000000c8947 */ /* 0x000fea0003800000 */
[----:B------:R-:W0:Y:S02]  /*0e00*/  LDC.64 R6, c[0x0][0x588] ;  /* 0x00016200ff067b82 */ /* 0x000e240000000a00 */
[----:B0-----:R1:W5:Y:S01]  /*0e10*/  LDG.E R3, desc[UR16][R6.64] ;  /* 0x0000001006037981 */ /* 0x001362000c1e1900 */
[----:B------:R-:W-:Y:S05]  /*0e20*/  BRA `(.L_x_9) ;  /* 0x0000000000047947 */ /* 0x000fea0003800000 */
.L_x_10:
[----:B------:R-:W2:Y:S02]  /*0e30*/  LDC R3, c[0x0][0x580] ;  /* 0x00016000ff037b82 */ /* 0x000ea40000000800 */
.L_x_9:
[----:B------:R-:W-:Y:S02]  /*0e40*/  ULDC.64 UR4, c[0x0][0x5a0] ;  /* 0x0001680000047ab9 */ /* 0x000fe40000000a00 */
[----:B------:R-:W-:-:S04]  /*0e50*/  ISETP.NE.U32.AND P0, PT, RZ, UR4, PT ;  /* 0x00000004ff007c0c */ /* 0x000fc8000bf05070 */
[----:B------:R-:W-:-:S13]  /*0e60*/  ISETP.NE.AND.EX P0, PT, RZ, UR5, PT, P0 ;  /* 0x00000005ff007c0c */ /* 0x000fda000bf05300 */
[----:B------:R-:W-:Y:S05]  /*0e70*/  @!P0 BRA `(.L_x_11) ;  /* 0x00000000001c8947 */ /* 0x000fea0003800000 */
[----:B01----:R-:W0:Y:S02]  /*0e80*/  LDC.64 R6, c[0x0][0x5a0] ;  /* 0x00016800ff067b82 */ /* 0x003e240000000a00 */
[----:B0-----:R-:W3:Y:S02]  /*0e90*/  LDG.E.64 R6, desc[UR16][R6.64] ;  /* 0x0000001006067981 */ /* 0x001ee4000c1e1b00 */
[----:B---3--:R-:W-:-:S04]  /*0ea0*/  ISETP.NE.U32.AND P0, PT, R6, RZ, PT ;  /* 0x000000ff0600720c */ /* 0x008fc80003f05070 */
[----:B------:R-:W-:-:S13]  /*0eb0*/  ISETP.NE.AND.EX P0, PT, R7, RZ, PT, P0 ;  /* 0x000000ff0700720c */ /* 0x000fda0003f05300 */
[----:B------:R-:W-:Y:S05]  /*0ec0*/  @!P0 BRA `(.L_x_11) ;  /* 0x0000000000088947 */ /* 0x000fea0003800000 */
[----:B------:R0:W5:Y:S01]  /*0ed0*/  LD.E R10, desc[UR16][R6.64] ;  /* 0x00000010060a7980 */ /* 0x000162000c101900 */
[----:B------:R-:W-:Y:S05]  /*0ee0*/  BRA `(.L_x_12) ;  /* 0x0000000000207947 */ /* 0x000fea0003800000 */
.L_x_11:
[----:B------:R-:W-:Y:S02]  /*0ef0*/  ULDC.64 UR4, c[0x0][0x590] ;  /* 0x0001640000047ab9 */ /* 0x000fe40000000a00 */
[----:B------:R-:W-:-:S04]  /*0f00*/  ISETP.NE.U32.AND P0, PT, RZ, UR4, PT ;  /* 0x00000004ff007c0c */ /* 0x000fc8000bf05070 */
[----:B------:R-:W-:-:S13]  /*0f10*/  ISETP.NE.AND.EX P0, PT, RZ, UR5, PT, P0 ;  /* 0x00000005ff007c0c */ /* 0x000fda000bf05300 */
[----:B------:R-:W-:Y:S05]  /*0f20*/  @!P0 BRA `(.L_x_13) ;  /* 0x00000000000c8947 */ /* 0x000fea0003800000 */
[----:B------:R-:W3:Y:S02]  /*0f30*/  LDC.64 R10, c[0x0][0x590] ;  /* 0x00016400ff0a7b82 */ /* 0x000ee40000000a00 */
[----:B---3--:R3:W5:Y:S01]  /*0f40*/  LDG.E R10, desc[UR16][R10.64] ;  /* 0x000000100a0a7981 */ /* 0x008762000c1e1900 */
[----:B------:R-:W-:Y:S05]  /*0f50*/  BRA `(.L_x_12) ;  /* 0x0000000000047947 */ /* 0x000fea0003800000 */
.L_x_13:
[----:B------:R-:W4:Y:S02]  /*0f60*/  LDC R10, c[0x0][0x584] ;  /* 0x00016100ff0a7b82 */ /* 0x000f240000000800 */
.L_x_12:
[----:B------:R-:W-:-:S13]  /*0f70*/  LOP3.LUT P0, RZ, R9, 0xff, RZ, 0xc0, !PT ;  /* 0x000000ff09ff7812 */ /* 0x000fda000780c0ff */
[----:B------:R-:W-:Y:S05]  /*0f80*/  @!P0 EXIT ;  /* 0x000000000000894d */ /* 0x000fea0003800000 */
[----:B------:R-:W-:Y:S01]  /*0f90*/  ULDC UR4, c[0x0][0x28c] ;  /* 0x0000a30000047ab9 */ /* 0x000fe20000000800 */
[----:B------:R-:W-:Y:S01]  /*0fa0*/  LOP3.LUT R80, R4, 0x1, RZ, 0xfc, !PT ;  /* 0x0000000104507812 */ /* 0x000fe200078efcff */
[----:B------:R-:W-:-:S04]  /*0fb0*/  UIADD3 UR4, UR4, 0x7f, URZ ;  /* 0x0000007f04047890 */ /* 0x000fc8000fffe03f */
[----:B------:R-:W-:-:S04]  /*0fc0*/  USHF.R.S32.HI UR5, URZ, 0x1f, UR4 ;  /* 0x0000001f3f057899 */ /* 0x000fc80008011404 */
[----:B------:R-:W-:-:S03]  /*0fd0*/  ULEA.HI UR5, UR5, UR4, URZ, 0x7 ;  /* 0x0000000405057291 */ /* 0x000fc6000f8f383f */
[----:B------:R-:W-:Y:S01]  /*0fe0*/  UMOV UR4, URZ ;  /* 0x0000003f00047c82 */ /* 0x000fe20008000000 */
[----:B------:R-:W-:-:S03]  /*0ff0*/  USHF.R.S32.HI UR9, URZ, 0x7, UR5 ;  /* 0x000000073f097899 */ /* 0x000fc60008011405 */
[----:B------:R-:W-:-:S09]  /*1000*/  UMOV UR5, URZ ;  /* 0x0000003f00057c82 */ /* 0x000fd20008000000 */
.L_x_102:
[----:B01----:R-:W-:Y:S01]  /*1010*/  LOP3.LUT R6, R2, 0x80, RZ, 0xc0, !PT ;  /* 0x0000008002067812 */ /* 0x003fe200078ec0ff */
[----:B------:R-:W0:Y:S01]  /*1020*/  S2UR UR13, SR_CgaCtaId ;  /* 0x00000000000d79c3 */ /* 0x000e220000008800 */
[----:B------:R-:W-:Y:S01]  /*1030*/  UMOV UR12, 0x400 ;  /* 0x00000400000c7882 */ /* 0x000fe20000000000 */
[----:B------:R-:W-:Y:S01]  /*1040*/  UMOV UR6, URZ ;  /* 0x0000003f00067c82 */ /* 0x000fe20008000000 */
[----:B------:R-:W-:Y:S01]  /*1050*/  SHF.R.U32.HI R6, RZ, 0x7, R6 ;  /* 0x00000007ff067819 */ /* 0x000fe20000011606 */
[----:B------:R-:W-:Y:S01]  /*1060*/  UMOV UR7, URZ ;  /* 0x0000003f00077c82 */ /* 0x000fe20008000000 */
[----:B------:R-:W-:Y:S01]  /*1070*/  UMOV UR18, UR5 ;  /* 0x0000000500127c82 */ /* 0x000fe20008000000 */
[----:B------:R-:W-:Y:S01]  /*1080*/  CS2R R14, SRZ ;  /* 0x00000000000e7805 */ /* 0x000fe2000001ff00 */
[----:B---3--:R-:W-:Y:S01]  /*1090*/  IMAD.MOV.U32 R11, RZ, RZ, RZ ;  /* 0x000000ffff0b7224 */ /* 0x008fe200078e00ff */
[----:B------:R-:W1:Y:S01]  /*10a0*/  LDC R7, c[0x0][0x28c] ;  /* 0x0000a300ff077b82 */ /* 0x000e620000000800 */
[----:B------:R-:W3:Y:S01]  /*10b0*/  SHFL.IDX PT, R6, R6, RZ, 0x1f ;  /* 0x00001fff06067589 */ /* 0x000ee200000e0000 */
[----:B------:R-:W-:-:S02]  /*10c0*/  CS2R R18, SRZ ;  /* 0x0000000000127805 */ /* 0x000fc4000001ff00 */
[----:B------:R-:W-:Y:S02]  /*10d0*/  CS2R R20, SRZ ;  /* 0x0000000000147805 */ /* 0x000fe4000001ff00 */
[----:B------:R-:W-:Y:S02]  /*10e0*/  CS2R R22, SRZ ;  /* 0x0000000000167805 */ /* 0x000fe4000001ff00 */
[----:B------:R-:W-:Y:S02]  /*10f0*/  CS2R R56, SRZ ;  /* 0x0000000000387805 */ /* 0x000fe4000001ff00 */
[----:B------:R-:W-:Y:S02]  /*1100*/  CS2R R58, SRZ ;  /* 0x00000000003a7805 */ /* 0x000fe4000001ff00 */
[----:B------:R-:W-:Y:S02]  /*1110*/  CS2R R60, SRZ ;  /* 0x00000000003c7805 */ /* 0x000fe4000001ff00 */
[----:B------:R-:W-:-:S02]  /*1120*/  CS2R R62, SRZ ;  /* 0x00000000003e7805 */ /* 0x000fc4000001ff00 */
[----:B------:R-:W-:Y:S02]  /*1130*/  CS2R R64, SRZ ;  /* 0x0000000000407805 */ /* 0x000fe4000001ff00 */
[----:B------:R-:W-:Y:S01]  /*1140*/  CS2R R66, SRZ ;  /* 0x0000000000427805 */ /* 0x000fe2000001ff00 */
[----:B------:R-:W-:Y:S01]  /*1150*/  IMAD.MOV.U32 R68, RZ, RZ, RZ ;  /* 0x000000ffff447224 */ /* 0x000fe200078e00ff */
[----:B------:R-:W-:Y:S02]  /*1160*/  CS2R R70, SRZ ;  /* 0x0000000000467805 */ /* 0x000fe4000001ff00 */
[----:B------:R-:W-:Y:S02]  /*1170*/  CS2R R72, SRZ ;  /* 0x0000000000487805 */ /* 0x000fe4000001ff00 */
[----:B------:R-:W-:Y:S02]  /*1180*/  CS2R R74, SRZ ;  /* 0x00000000004a7805 */ /* 0x000fe4000001ff00 */
[----:B------:R-:W-:-:S02]  /*1190*/  CS2R R76, SRZ ;  /* 0x00000000004c7805 */ /* 0x000fc4000001ff00 */
[----:B------:R-:W-:Y:S01]  /*11a0*/  CS2R R78, SRZ ;  /* 0x00000000004e7805 */ /* 0x000fe2000001ff00 */
[----:B------:R-:W-:Y:S01]  /*11b0*/  IMAD.U32 R9, RZ, RZ, UR4 ;  /* 0x00000004ff097e24 */ /* 0x000fe2000f8e00ff */
[----:B------:R-:W-:Y:S02]  /*11c0*/  CS2R R24, SRZ ;  /* 0x0000000000187805 */ /* 0x000fe4000001ff00 */
[----:B------:R-:W-:Y:S02]  /*11d0*/  CS2R R26, SRZ ;  /* 0x00000000001a7805 */ /* 0x000fe4000001ff00 */
[----:B------:R-:W-:Y:S02]  /*11e0*/  CS2R R28, SRZ ;  /* 0x00000000001c7805 */ /* 0x000fe4000001ff00 */
[----:B------:R-:W-:Y:S02]  /*11f0*/  CS2R R30, SRZ ;  /* 0x00000000001e7805 */ /* 0x000fe4000001ff00 */
[----:B------:R-:W-:-:S02]  /*1200*/  CS2R R32, SRZ ;  /* 0x0000000000207805 */ /* 0x000fc4000001ff00 */
[----:B------:R-:W-:Y:S02]  /*1210*/  CS2R R34, SRZ ;  /* 0x0000000000227805 */ /* 0x000fe4000001ff00 */
[----:B-1----:R-:W-:Y:S02]  /*1220*/  ISETP.GE.AND P0, PT, R7, 0x1, PT ;  /* 0x000000010700780c */ /* 0x002fe40003f06270 */
[----:B------:R-:W-:Y:S02]  /*1230*/  CS2R R36, SRZ ;  /* 0x0000000000247805 */ /* 0x000fe4000001ff00 */
[----:B---3--:R-:W-:Y:S02]  /*1240*/  R2UR UR8, R6 ;  /* 0x00000000060872ca */ /* 0x008fe400000e0000 */
[----:B------:R-:W-:Y:S02]  /*1250*/  CS2R R38, SRZ ;  /* 0x0000000000267805 */ /* 0x000fe4000001ff00 */
[----:B------:R-:W-:-:S02]  /*1260*/  CS2R R40, SRZ ;  /* 0x0000000000287805 */ /* 0x000fc4000001ff00 */
[----:B------:R-:W-:Y:S02]  /*1270*/  CS2R R42, SRZ ;  /* 0x00000000002a7805 */ /* 0x000fe4000001ff00 */
[----:B------:R-:W-:Y:S02]  /*1280*/  CS2R R44, SRZ ;  /* 0x00000000002c7805 */ /* 0x000fe4000001ff00 */
[----:B------:R-:W-:Y:S02]  /*1290*/  CS2R R46, SRZ ;  /* 0x00000000002e7805 */ /* 0x000fe4000001ff00 */
[----:B------:R-:W-:Y:S02]  /*12a0*/  CS2R R48, SRZ ;  /* 0x0000000000307805 */ /* 0x000fe4000001ff00 */
[----:B------:R-:W-:Y:S02]  /*12b0*/  CS2R R50, SRZ ;  /* 0x0000000000327805 */ /* 0x000fe4000001ff00 */
[----:B------:R-:W-:-:S02]  /*12c0*/  CS2R R52, SRZ ;  /* 0x0000000000347805 */ /* 0x000fc4000001ff00 */
[----:B------:R-:W-:Y:S01]  /*12d0*/  CS2R R54, SRZ ;  /* 0x0000000000367805 */ /* 0x000fe2000001ff00 */
[----:B------:R-:W-:-:S04]  /*12e0*/  ULEA.HI UR10, UR8, UR8, URZ, 0x1 ;  /* 0x00000008080a7291 */ /* 0x000fc8000f8f083f */
[----:B------:R-:W-:Y:S02]  /*12f0*/  ULOP3.LUT UR11, UR10, 0x7fffe, URZ, 0xc0, !UPT ;  /* 0x0007fffe0a0b7892 */ /* 0x000fe4000f8ec03f */
[----:B0-----:R-:W-:Y:S02]  /*1300*/  ULEA UR10, UR13, UR12, 0x18 ;  /* 0x0000000c0d0a7291 */ /* 0x001fe4000f8ec03f */
[----:B------:R-:W-:-:S03]  /*1310*/  UIADD3 UR11, UR8, -UR11, URZ ;  /* 0x8000000b080b7290 */ /* 0x000fc6000fffe03f */
[----:B------:R-:W-:Y:S01]  /*1320*/  UMOV UR8, URZ ;  /* 0x0000003f00087c82 */ /* 0x000fe20008000000 */
[----:B------:R-:W-:-:S04]  /*1330*/  ULEA UR11, UR11, UR10, 0xd ;  /* 0x0000000a0b0b7291 */ /* 0x000fc8000f8e683f */
[----:B------:R-:W-:-:S04]  /*1340*/  UIADD3 UR11, UR11, 0x180, URZ ;  /* 0x000001800b0b7890 */ /* 0x000fc8000fffe03f */
[----:B------:R-:W-:-:S04]  /*1350*/  USHF.R.U32.HI UR11, URZ, 0x4, UR11 ;  /* 0x000000043f0b7899 */ /* 0x000fc8000801160b */
[----:B------:R-:W-:Y:S01]  /*1360*/  ULOP3.LUT UR11, UR11, 0x3fff, URZ, 0xc0, !UPT ;  /* 0x00003fff0b0b7892 */ /* 0x000fe2000f8ec03f */
[----:B-----5:R-:W-:Y:S11]  /*1370*/  @!P0 BRA `(.L_x_14) ;  /* 0x0000000400a08947 */ /* 0x020ff60003800000 */
[----:B------:R-:W-:-:S13]  /*1380*/  ISETP.NE.AND P1, PT, R80, 0x3, PT ;  /* 0x000000035000780c */ /* 0x000fda0003f25270 */
[----:B------:R-:W-:Y:S05]  /*1390*/  @!P1 BRA `(.L_x_15) ;  /* 0x0000000000049947 */ /* 0x000fea0003800000 */
[----:B------:R-:W-:Y:S01]  /*13a0*/  BPT.TRAP 0x1 ;  /* 0x000000040000795c */ /* 0x000fe20000300000 */
.L_x_15:
[----:B------:R-:W-:Y:S01]  /*13b0*/  ULEA UR6, UR5, UR10, 0x3 ;  /* 0x0000000a05067291 */ /* 0x000fe2000f8e183f */
[----:B------:R-:W-:-:S05]  /*13c0*/  IMAD.U32 R6, RZ, RZ, UR4 ;  /* 0x00000004ff067e24 */ /* 0x000fca000f8e00ff */
[----:B------:R-:W-:-:S04]  /*13d0*/  SHF.L.U32 R6, R6, 0x1f, RZ ;  /* 0x0000001f06067819 */ /* 0x000fc800000006ff */
[----:B------:R0:W1:Y:S01]  /*13e0*/  SYNCS.PHASECHK.TRANS64.TRYWAIT P0, [UR6], R6 ;  /* 0x00000006ff0075a7 */ /* 0x0000620008000146 */
[----:B------:R-:W-:Y:S05]  /*13f0*/  @!P1 BRA `(.L_x_16) ;  /* 0x0000000000049947 */ /* 0x000fea0003800000 */
[----:B------:R-:W-:Y:S01]  /*1400*/  BPT.TRAP 0x1 ;  /* 0x000000040000795c */ /* 0x000fe20000300000 */
.L_x_16:
[----:B-1----:R-:W-:Y:S05]  /*1410*/  @P0 BRA `(.L_x_17) ;  /* 0x0000000000080947 */ /* 0x002fea0003800000 */
[----:B------:R-:W1:Y:S02]  /*1420*/  SYNCS.PHASECHK.TRANS64.TRYWAIT P0, [UR6], R6 ;  /* 0x00000006ff0075a7 */ /* 0x000e640008000146 */
[----:B-1----:R-:W-:Y:S05]  /*1430*/  @!P0 BRA `(.L_x_18) ;  /* 0x0000005800648947 */ /* 0x002fea0003800000 */
.L_x_17:
[----:B------:R-:W-:Y:S01]  /*1440*/  UIADD3 UR6, UR10, 0x24180, URZ ;  /* 0x000241800a067890 */ /* 0x000fe2000fffe03f */
[----:B------:R-:W-:Y:S01]  /*1450*/  WARPGROUP.ARRIVE ;  /* 0x00000000000079c5 */ /* 0x000fe20000000000 */
[----:B------:R-:W-:Y:S01]  /*1460*/  ULOP3.LUT UR8, UR11, 0x10000, URZ, 0xfc, !UPT ;  /* 0x000100000b087892 */ /* 0x000fe2000f8efc3f */
[----:B------:R-:W-:Y:S01]  /*1470*/  CS2R R14, SRZ ;  /* 0x00000000000e7805 */ /* 0x000fe2000001ff00 */
[----:B------:R-:W-:Y:S01]  /*1480*/  USHF.R.U32.HI UR6, URZ, 0x4, UR6 ;  /* 0x000000043f067899 */ /* 0x000fe20008011606 */
[----:B------:R-:W-:Y:S01]  /*1490*/  IMAD.MOV.U32 R11, RZ, RZ, RZ ;  /* 0x000000ffff0b7224 */ /* 0x000fe200078e00ff */
[----:B------:R-:W-:Y:S01]  /*14a0*/  UMOV UR13, 0x40000040 ;  /* 0x40000040000d7882 */ /* 0x000fe20000000000 */
[----:B------:R-:W-:Y:S01]  /*14b0*/  UMOV UR15, 0x40000040 ;  /* 0x40000040000f7882 */ /* 0x000fe20000000000 */
[----:B------:R-:W-:Y:S01]  /*14c0*/  ULOP3.LUT UR6, UR6, 0x3fff, URZ, 0xc0, !UPT ;  /* 0x00003fff06067892 */ /* 0x000fe2000f8ec03f */
[----:B------:R-:W-:Y:S02]  /*14d0*/  CS2R R18, SRZ ;  /* 0x0000000000127805 */ /* 0x000fe4000001ff00 */
[----:B------:R-:W-:-:S02]  /*14e0*/  CS2R R20, SRZ ;  /* 0x0000000000147805 */ /* 0x000fc4000001ff00 */
[----:B------:R-:W-:Y:S01]  /*14f0*/  CS2R R22, SRZ ;  /* 0x0000000000167805 */ /* 0x000fe2000001ff00 */
[----:B------:R-:W-:Y:S01]  /*1500*/  ULOP3.LUT UR7, UR6, 0x10000, URZ, 0xfc, !UPT ;  /* 0x0001000006077892 */ /* 0x000fe2000f8efc3f */
[----:B------:R-:W-:Y:S01]  /*1510*/  CS2R R56, SRZ ;  /* 0x0000000000387805 */ /* 0x000fe2000001ff00 */
[----:B------:R-:W-:Y:S01]  /*1520*/  ULEA UR6, UR5, UR8, 0xa ;  /* 0x0000000805067291 */ /* 0x000fe2000f8e503f */
[----:B------:R-:W-:Y:S01]  /*1530*/  CS2R R58, SRZ ;  /* 0x00000000003a7805 */ /* 0x000fe2000001ff00 */
[----:B------:R-:W-:Y:S01]  /*1540*/  ULEA UR7, UR5, UR7, 0x9 ;  /* 0x0000000705077291 */ /* 0x000fe2000f8e483f */
[----:B------:R-:W-:Y:S02]  /*1550*/  CS2R R60, SRZ ;  /* 0x00000000003c7805 */ /* 0x000fe4000001ff00 */
[----:B------:R-:W-:Y:S02]  /*1560*/  CS2R R62, SRZ ;  /* 0x00000000003e7805 */ /* 0x000fe4000001ff00 */
[----:B------:R-:W-:-:S02]  /*1570*/  CS2R R64, SRZ ;  /* 0x0000000000407805 */ /* 0x000fc4000001ff00 */
[----:B------:R-:W-:Y:S01]  /*1580*/  CS2R R66, SRZ ;  /* 0x0000000000427805 */ /* 0x000fe2000001ff00 */
[----:B------:R-:W-:Y:S01]  /*1590*/  UMOV UR12, UR6 ;  /* 0x00000006000c7c82 */ /* 0x000fe20008000000 */
[----:B------:R-:W-:Y:S01]  /*15a0*/  IMAD.MOV.U32 R68, RZ, RZ, RZ ;  /* 0x000000ffff447224 */ /* 0x000fe200078e00ff */
[----:B------:R-:W-:Y:S01]  /*15b0*/  UMOV UR14, UR7 ;  /* 0x00000007000e7c82 */ /* 0x000fe20008000000 */
[----:B------:R-:W-:Y:S01]  /*15c0*/  CS2R R70, SRZ ;  /* 0x0000000000467805 */ /* 0x000fe2000001ff00 */
[----:B------:R-:W-:Y:S01]  /*15d0*/  QGMMA.64x64x32.F32.E5M2.E5M2 R24, gdesc[UR12], RZ, !UPT ;  /* 0x00e000000c1879f3 */ /* 0x000fe2000c7038ff */
[----:B------:R-:W-:Y:S01]  /*15e0*/  UIADD3 UR12, UR6, 0x2, URZ ;  /* 0x00000002060c7890 */ /* 0x000fe2000fffe03f */
[----:B------:R-:W-:Y:S01]  /*15f0*/  CS2R R72, SRZ ;  /* 0x0000000000487805 */ /* 0x000fe2000001ff00 */
[----:B------:R-:W-:Y:S01]  /*1600*/  UIADD3 UR14, UR7, 0x2, URZ ;  /* 0x00000002070e7890 */ /* 0x000fe2000fffe03f */
[----:B------:R-:W-:Y:S01]  /*1610*/  CS2R R74, SRZ ;  /* 0x00000000004a7805 */ /* 0x000fe2000001ff00 */
[----:B------:R-:W-:Y:S01]  /*1620*/  UMOV UR13, 0x40000040 ;  /* 0x40000040000d7882 */ /* 0x000fe20000000000 */
[----:B------:R-:W-:Y:S01]  /*1630*/  UMOV UR15, 0x40000040 ;  /* 0x40000040000f7882 */ /* 0x000fe20000000000 */
[----:B------:R-:W-:-:S02]  /*1640*/  CS2R R76, SRZ ;  /* 0x00000000004c7805 */ /* 0x000fc4000001ff00 */
[----:B------:R-:W-:-:S03]  /*1650*/  CS2R R78, SRZ ;  /* 0x00000000004e7805 */ /* 0x000fc6000001ff00 */
[----:B------:R-:W-:Y:S01]  /*1660*/  QGMMA.64x64x32.F32.E5M2.E5M2 R24, gdesc[UR12], R24 ;  /* 0x00e000000c1879f3 */ /* 0x000fe20008703818 */
[----:B------:R-:W-:Y:S02]  /*1670*/  UIADD3 UR12, UR6, 0x4, URZ ;  /* 0x00000004060c7890 */ /* 0x000fe4000fffe03f */
[----:B------:R-:W-:Y:S01]  /*1680*/  UIADD3 UR14, UR7, 0x4, URZ ;  /* 0x00000004070e7890 */ /* 0x000fe2000fffe03f */
[----:B------:R-:W-:Y:S01]  /*1690*/  UMOV UR13, 0x40000040 ;  /* 0x40000040000d7882 */ /* 0x000fe20000000000 */
[----:B------:R-:W-:-:S07]  /*16a0*/  UMOV UR15, 0x40000040 ;  /* 0x40000040000f7882 */ /* 0x000fce0000000000 */
[----:B------:R-:W-:Y:S01]  /*16b0*/  QGMMA.64x64x32.F32.E5M2.E5M2 R24, gdesc[UR12], R24 ;  /* 0x00e000000c1879f3 */ /* 0x000fe20008703818 */
[----:B------:R-:W-:Y:S02]  /*16c0*/  UIADD3 UR14, UR7, 0x6, URZ ;  /* 0x00000006070e7890 */ /* 0x000fe4000fffe03f */
[----:B------:R-:W-:Y:S01]  /*16d0*/  UIADD3 UR12, UR6, 0x6, URZ ;  /* 0x00000006060c7890 */ /* 0x000fe2000fffe03f */
[----:B------:R-:W-:Y:S01]  /*16e0*/  ULDC UR7, c[0x0][0x50c] ;  /* 0x0001430000077ab9 */ /* 0x000fe20000000800 */
[----:B------:R-:W-:Y:S01]  /*16f0*/  UMOV UR13, 0x40000040 ;  /* 0x40000040000d7882 */ /* 0x000fe20000000000 */
[----:B------:R-:W-:Y:S01]  /*1700*/  UISETP.NE.AND UP0, UPT, UR7, 0x4, UPT ;  /* 0x000000040700788c */ /* 0x000fe2000bf05270 */
[----:B------:R-:W-:Y:S01]  /*1710*/  UMOV UR15, 0x40000040 ;  /* 0x40000040000f7882 */ /* 0x000fe20000000000 */
[----:B------:R-:W-:Y:S02]  /*1720*/  UMOV UR6, 0x4 ;  /* 0x0000000400067882 */ /* 0x000fe40000000000 */
[----:B------:R-:W-:-:S06]  /*1730*/  USEL UR7, URZ, 0x1, UP0 ;  /* 0x000000013f077887 */ /* 0x000fcc0008000000 */
[----:B------:R-:W-:Y:S01]  /*1740*/  ISETP.NE.AND P0, PT, RZ, UR7, PT ;  /* 0x00000007ff007c0c */ /* 0x000fe2000bf05270 */
[----:B------:R-:W-:-:S12]  /*1750*/  QGMMA.64x64x32.F32.E5M2.E5M2 R24, gdesc[UR12], R24, gsb0 ;  /* 0x00e000000c1879f3 */ /* 0x000fd80008003818 */
[----:B------:R-:W-:Y:S05]  /*1760*/  @!P0 BRA `(.L_x_19) ;  /* 0x0000000000888947 */ /* 0x000fea0003800000 */
[----:B------:R-:W-:Y:S02]  /*1770*/  WARPGROUP.DEPBAR.LE gsb0, 0x0 ;  /* 0x00008000000079c5 */ /* 0x000fe40000010000 */
[----:B------:R-:W-:-:S01]  /*1780*/  FADD R79, RZ, R24 ;  /* 0x00000018ff4f7221 */ /* 0x000fc20000000000 */
[----:B------:R-:W-:Y:S01]  /*1790*/  FADD R78, RZ, R25 ;  /* 0x00000019ff4e7221 */ /* 0x000fe20000000000 */
        /* <DEDUP_REMOVED lines=30> */
[----:B------:R-:W-:-:S06]  /*1980*/  UMOV UR6, URZ ;  /* 0x0000003f00067c82 */ /* 0x000fcc0008000000 */
.L_x_19:
[----:B------:R-:W-:-:S04]  /*1990*/  UIADD3 UR18, UR5, 0x1, URZ ;  /* 0x0000000105127890 */ /* 0x000fc8000fffe03f */
[----:B------:R-:W-:-:S04]  /*19a0*/  UISETP.NE.AND UP0, UPT, UR18, 0x9, UPT ;  /* 0x000000091200788c */ /* 0x000fc8000bf05270 */
[----:B------:R-:W-:Y:S02]  /*19b0*/  USEL UR8, URZ, 0x1, UP0 ;  /* 0x000000013f087887 */ /* 0x000fe40008000000 */
[----:B------:R-:W-:Y:S02]  /*19c0*/  USEL UR18, UR18, URZ, UP0 ;  /* 0x0000003f12127287 */ /* 0x000fe40008000000 */
[----:B------:R-:W-:-:S06]  /*19d0*/  ULOP3.LUT UR8, UR4, UR8, URZ, 0x3c, !UPT ;  /* 0x0000000804087292 */ /* 0x000fcc000f8e3c3f */
[----:B------:R-:W-:Y:S01]  /*19e0*/  IMAD.U32 R9, RZ, RZ, UR8 ;  /* 0x00000008ff097e24 */ /* 0x000fe2000f8e00ff */
[----:B------:R-:W-:-:S06]  /*19f0*/  UMOV UR8, 0x1 ;  /* 0x0000000100087882 */ /* 0x000fcc0000000000 */
.L_x_14:
[----:B------:R-:W-:-:S04]  /*1a00*/  UISETP.LT.AND UP0, UPT, UR9, 0x1, UPT ;  /* 0x000000010900788c */ /* 0x000fc8000bf01270 */
[----:B------:R-:W-:-:S04]  /*1a10*/  USEL UR12, UR9, 0x1, UP0 ;  /* 0x00000001090c7887 */ /* 0x000fc80008000000 */
[----:B------:R-:W-:-:S04]  /*1a20*/  UIADD3 UR12, UR9, -UR12, URZ ;  /* 0x8000000c090c7290 */ /* 0x000fc8000fffe03f */
[----:B------:R-:W-:-:S06]  /*1a30*/  UISETP.GE.AND UP0, UPT, UR12, 0x1, UPT ;  /* 0x000000010c00788c */ /* 0x000fcc000bf06270 */
[----:B------:R-:W-:-:S13]  /*1a40*/  PLOP3.LUT P0, PT, PT, PT, UP0, 0x80, 0x0 ;  /* 0x000000000000781c */ /* 0x000fda0003f0f008 */
[----:B------:R-:W-:Y:S05]  /*1a50*/  @!P0 BRA `(.L_x_20) ;  /* 0x0000000400b48947 */ /* 0x000fea0003800000 */
[----:B01----:R-:W-:Y:S01]  /*1a60*/  IMAD.U32 R6, RZ, RZ, UR12 ;  /* 0x0000000cff067e24 */ /* 0x003fe2000f8e00ff */
[----:B------:R-:W-:Y:S01]  /*1a70*/  UMOV UR19, UR5 ;  /* 0x0000000500137c82 */ /* 0x000fe20008000000 */
[----:B------:R-:W-:-:S05]  /*1a80*/  ULDC UR20, c[0x0][0x50c] ;  /* 0x0001430000147ab9 */ /* 0x000fca0000000800 */
.L_x_28:
[----:B------:R-:W-:-:S13]  /*1a90*/  ISETP.NE.AND P1, PT, R80, 0x3, PT ;  /* 0x000000035000780c */ /* 0x000fda0003f25270 */
[----:B01----:R-:W-:Y:S05]  /*1aa0*/  @!P1 BRA `(.L_x_21) ;  /* 0x0000000000049947 */ /* 0x003fea0003800000 */
[----:B------:R-:W-:Y:S01]  /*1ab0*/  BPT.TRAP 0x1 ;  /* 0x000000040000795c */ /* 0x000fe20000300000 */
.L_x_21:
[----:B------:R-:W0:Y:S01]  /*1ac0*/  S2UR UR12, SR_CgaCtaId ;  /* 0x00000000000c79c3 */ /* 0x000e220000008800 */
[----:B------:R-:W-:Y:S01]  /*1ad0*/  UMOV UR10, 0x400 ;  /* 0x00000400000a7882 */ /* 0x000fe20000000000 */
[----:B------:R-:W-:Y:S01]  /*1ae0*/  SHF.L.U32 R7, R9, 0x1f, RZ ;  /* 0x0000001f09077819 */ /* 0x000fe200000006ff */
[----:B0-----:R-:W-:-:S04]  /*1af0*/  ULEA UR10, UR12, UR10, 0x18 ;  /* 0x0000000a0c0a7291 */ /* 0x001fc8000f8ec03f */
[----:B------:R-:W-:-:S09]  /*1b00*/  ULEA UR12, UR18, UR10, 0x3 ;  /* 0x0000000a120c7291 */ /* 0x000fd2000f8e183f */
[----:B------:R0:W1:Y:S01]  /*1b10*/  SYNCS.PHASECHK.TRANS64.TRYWAIT P0, [UR12], R7 ;  /* 0x00000007ff0075a7 */ /* 0x000062000800014c */
[----:B------:R-:W-:Y:S05]  /*1b20*/  @!P1 BRA `(.L_x_22) ;  /* 0x0000000000049947 */ /* 0x000fea0003800000 */
[----:B------:R-:W-:Y:S01]  /*1b30*/  BPT.TRAP 0x1 ;  /* 0x000000040000795c */ /* 0x000fe20000300000 */
.L_x_22:
[----:B-1----:R-:W-:Y:S05]  /*1b40*/  @P0 BRA `(.L_x_23) ;  /* 0x0000000000080947 */ /* 0x002fea0003800000 */
[----:B------:R-:W1:Y:S02]  /*1b50*/  SYNCS.PHASECHK.TRANS64.TRYWAIT P0, [UR12], R7 ;  /* 0x00000007ff0075a7 */ /* 0x000e64000800014c */
[----:B-1----:R-:W-:Y:S05]  /*1b60*/  @!P0 BRA `(.L_x_24) ;  /* 0x0000005000b08947 */ /* 0x002fea0003800000 */
.L_x_23:
[----:B------:R-:W-:Y:S01]  /*1b70*/  UIADD3 UR12, UR10, 0x24180, URZ ;  /* 0x000241800a0c7890 */ /* 0x000fe2000fffe03f */
[----:B------:R-:W-:Y:S01]  /*1b80*/  WARPGROUP.ARRIVE ;  /* 0x00000000000079c5 */ /* 0x000fe20000000000 */
[----:B------:R-:W-:Y:S02]  /*1b90*/  UISETP.NE.AND UP0, UPT, UR7, URZ, UPT ;  /* 0x0000003f0700728c */ /* 0x000fe4000bf05270 */
[----:B------:R-:W-:Y:S02]  /*1ba0*/  USHF.R.U32.HI UR12, URZ, 0x4, UR12 ;  /* 0x000000043f0c7899 */ /* 0x000fe4000801160c */
[----:B------:R-:W-:Y:S02]  /*1bb0*/  USEL UR8, UR8, URZ, !UP0 ;  /* 0x0000003f08087287 */ /* 0x000fe4000c000000 */
[----:B------:R-:W-:Y:S02]  /*1bc0*/  ULOP3.LUT UR12, UR12, 0x3fff, URZ, 0xc0, !UPT ;  /* 0x00003fff0c0c7892 */ /* 0x000fe4000f8ec03f */
[----:B------:R-:W-:-:S02]  /*1bd0*/  UISETP.NE.U32.AND UP0, UPT, UR8, URZ, UPT ;  /* 0x0000003f0800728c */ /* 0x000fc4000bf05070 */
[----:B------:R-:W-:Y:S02]  /*1be0*/  ULOP3.LUT UR7, UR11, 0x10000, URZ, 0xfc, !UPT ;  /* 0x000100000b077892 */ /* 0x000fe4000f8efc3f */
[----:B------:R-:W-:Y:S02]  /*1bf0*/  ULOP3.LUT UR8, UR12, 0x10000, URZ, 0xfc, !UPT ;  /* 0x000100000c087892 */ /* 0x000fe4000f8efc3f */
[----:B------:R-:W-:Y:S02]  /*1c00*/  ULEA UR7, UR18, UR7, 0xa ;  /* 0x0000000712077291 */ /* 0x000fe4000f8e503f */
[----:B------:R-:W-:Y:S01]  /*1c10*/  ULEA UR8, UR18, UR8, 0x9 ;  /* 0x0000000812087291 */ /* 0x000fe2000f8e483f */
[----:B------:R-:W-:Y:S01]  /*1c20*/  UMOV UR13, 0x40000040 ;  /* 0x40000040000d7882 */ /* 0x000fe20000000000 */
[----:B------:R-:W-:Y:S01]  /*1c30*/  UMOV UR15, 0x40000040 ;  /* 0x40000040000f7882 */ /* 0x000fe20000000000 */
[----:B------:R-:W-:Y:S02]  /*1c40*/  UIADD3 UR6, UR6, 0x4, URZ ;  /* 0x0000000406067890 */ /* 0x000fe4000fffe03f */
[----:B------:R-:W-:-:S02]  /*1c50*/  UMOV UR12, UR7 ;  /* 0x00000007000c7c82 */ /* 0x000fc40008000000 */
[----:B------:R-:W-:Y:S02]  /*1c60*/  UMOV UR14, UR8 ;  /* 0x00000008000e7c82 */ /* 0x000fe40008000000 */
[----:B------:R-:W-:Y:S01]  /*1c70*/  QGMMA.64x64x32.F32.E5M2.E5M2 R24, gdesc[UR12], R24, UP0 ;  /* 0x00e000000c1879f3 */ /* 0x000fe2000bf03818 */
[----:B------:R-:W-:Y:S02]  /*1c80*/  UIADD3 UR12, UR7, 0x2, URZ ;  /* 0x00000002070c7890 */ /* 0x000fe4000fffe03f */
[----:B------:R-:W-:Y:S01]  /*1c90*/  UIADD3 UR14, UR8, 0x2, URZ ;  /* 0x00000002080e7890 */ /* 0x000fe2000fffe03f */
[----:B------:R-:W-:Y:S01]  /*1ca0*/  UMOV UR13, 0x40000040 ;  /* 0x40000040000d7882 */ /* 0x000fe20000000000 */
[----:B------:R-:W-:Y:S01]  /*1cb0*/  UMOV UR15, 0x40000040 ;  /* 0x40000040000f7882 */ /* 0x000fe20000000000 */
[----:B------:R-:W-:-:S06]  /*1cc0*/  UISETP.NE.AND UP0, UPT, UR6, UR20, UPT ;  /* 0x000000140600728c */ /* 0x000fcc000bf05270 */
        /* <DEDUP_REMOVED lines=8> */
[----:B------:R-:W-:Y:S01]  /*1d50*/  UMOV UR13, 0x40000040 ;  /* 0x40000040000d7882 */ /* 0x000fe20000000000 */
[----:B------:R-:W-:Y:S01]  /*1d60*/  UMOV UR15, 0x40000040 ;  /* 0x40000040000f7882 */ /* 0x000fe20000000000 */
[----:B------:R-:W-:-:S06]  /*1d70*/  USEL UR7, URZ, 0x1, UP0 ;  /* 0x000000013f077887 */ /* 0x000fcc0008000000 */
[----:B------:R-:W-:Y:S01]  /*1d80*/  ISETP.NE.AND P0, PT, RZ, UR7, PT ;  /* 0x00000007ff007c0c */ /* 0x000fe2000bf05270 */
[----:B------:R-:W-:Y:S03]  /*1d90*/  QGMMA.64x64x32.F32.E5M2.E5M2 R24, gdesc[UR12], R24, gsb0 ;  /* 0x00e000000c1879f3 */ /* 0x000fe60008003818 */
[----:B------:R-:W-:-:S09]  /*1da0*/  WARPGROUP.DEPBAR.LE gsb0, 0x1 ;  /* 0x00008000000079c5 */ /* 0x000fd20000010100 */
[----:B------:R-:W-:Y:S05]  /*1db0*/  @!P0 BRA `(.L_x_25) ;  /* 0x0000000000888947 */ /* 0x000fea0003800000 */
[----:B------:R-:W-:Y:S02]  /*1dc0*/  WARPGROUP.DEPBAR.LE gsb0, 0x0 ;  /* 0x00008000000079c5 */ /* 0x000fe40000010000 */
[----:B------:R-:W-:-:S01]  /*1dd0*/  FADD R79, R24, R79 ;  /* 0x0000004f184f7221 */ /* 0x000fc20000000000 */
[----:B------:R-:W-:Y:S01]  /*1de0*/  FADD R78, R25, R78 ;  /* 0x0000004e194e7221 */ /* 0x000fe20000000000 */
        /* <DEDUP_REMOVED lines=30> */
[----:B------:R-:W-:-:S06]  /*1fd0*/  UMOV UR6, URZ ;  /* 0x0000003f00067c82 */ /* 0x000fcc0008000000 */
.L_x_25:
[----:B------:R-:W-:Y:S05]  /*1fe0*/  @!P1 BRA `(.L_x_26) ;  /* 0x0000000000049947 */ /* 0x000fea0003800000 */
[----:B------:R-:W-:Y:S01]  /*1ff0*/  BPT.TRAP 0x1 ;  /* 0x000000040000795c */ /* 0x000fe20000300000 */
.L_x_26:
[----:B------:R-:W-:Y:S01]  /*2000*/  ULEA UR8, UR19, UR10, 0x3 ;  /* 0x0000000a13087291 */ /* 0x000fe2000f8e183f */
[----:B------:R-:W-:-:S03]  /*2010*/  ISETP.GT.U32.AND P0, PT, R4, 0x1, PT ;  /* 0x000000010400780c */ /* 0x000fc60003f04070 */
[----:B------:R-:W-:-:S04]  /*2020*/  UIADD3 UR8, UR8, 0x48, URZ ;  /* 0x0000004808087890 */ /* 0x000fc8000fffe03f */
[----:B------:R-:W-:-:S09]  /*2030*/  UPRMT UR8, URZ, 0x654, UR8 ;  /* 0x000006543f087896 */ /* 0x000fd20008000008 */
[----:B------:R-:W-:Y:S01]  /*2040*/  SYNCS.ARRIVE.TRANS64.RED.A1T0 RZ, [UR8], RZ ;  /* 0x000000ffffff79a7 */ /* 0x000fe20008100408 */
[----:B------:R-:W-:Y:S05]  /*2050*/  @P0 BRA `(.L_x_27) ;  /* 0x0000000000040947 */ /* 0x000fea0003800000 */
[----:B------:R-:W-:Y:S01]  /*2060*/  BPT.TRAP 0x1 ;  /* 0x000000040000795c */ /* 0x000fe20000300000 */
.L_x_27:
[----:B------:R-:W-:Y:S01]  /*2070*/  UIADD3 UR18, UR18, 0x1, URZ ;  /* 0x0000000112127890 */ /* 0x000fe2000fffe03f */
[C---:B------:R-:W-:Y:S01]  /*2080*/  ISETP.GT.AND P0, PT, R6.reuse, 0x1, PT ;  /* 0x000000010600780c */ /* 0x040fe20003f04270 */
[----:B------:R-:W-:Y:S01]  /*2090*/  UIADD3 UR19, UR19, 0x1, URZ ;  /* 0x0000000113137890 */ /* 0x000fe2000fffe03f */
[----:B------:R-:W-:Y:S01]  /*20a0*/  VIADD R6, R6, 0xffffffff ;  /* 0xffffffff06067836 */ /* 0x000fe20000000000 */
[----:B------:R-:W-:Y:S02]  /*20b0*/  UISETP.NE.AND UP0, UPT, UR18, 0x9, UPT ;  /* 0x000000091200788c */ /* 0x000fe4000bf05270 */
[----:B------:R-:W-:Y:S02]  /*20c0*/  UISETP.NE.AND UP1, UPT, UR19, 0x9, UPT ;  /* 0x000000091300788c */ /* 0x000fe4000bf25270 */
[----:B------:R-:W-:Y:S02]  /*20d0*/  USEL UR8, URZ, 0x1, UP0 ;  /* 0x000000013f087887 */ /* 0x000fe40008000000 */
[----:B------:R-:W-:-:S02]  /*20e0*/  USEL UR18, UR18, URZ, UP0 ;  /* 0x0000003f12127287 */ /* 0x000fc40008000000 */
[----:B------:R-:W-:Y:S02]  /*20f0*/  USEL UR19, UR19, URZ, UP1 ;  /* 0x0000003f13137287 */ /* 0x000fe40008800000 */
[----:B------:R-:W-:Y:S01]  /*2100*/  LOP3.LUT R9, R9, UR8, RZ, 0x3c, !PT ;  /* 0x0000000809097c12 */ /* 0x000fe2000f8e3cff */
[----:B------:R-:W-:Y:S01]  /*2110*/  UMOV UR8, 0x1 ;  /* 0x0000000100087882 */ /* 0x000fe20000000000 */
[----:B------:R-:W-:Y:S08]  /*2120*/  @P0 BRA `(.L_x_28) ;  /* 0xfffffff800580947 */ /* 0x000ff0000383ffff */
.L_x_20:
[----:B------:R-:W-:Y:S01]  /*2130*/  UISETP.NE.AND UP0, UPT, UR6, URZ, UPT ;  /* 0x0000003f0600728c */ /* 0x000fe2000bf05270 */
[----:B01----:R-:W0:Y:S03]  /*2140*/  LDC R6, c[0x0][0x28c] ;  /* 0x0000a300ff067b82 */ /* 0x003e260000000800 */
[----:B------:R-:W-:-:S06]  /*2150*/  USEL UR6, URZ, 0x1, !UP0 ;  /* 0x000000013f067887 */ /* 0x000fcc000c000000 */
[----:B------:R-:W-:Y:S02]  /*2160*/  ISETP.NE.AND P0, PT, RZ, UR6, PT ;  /* 0x00000006ff007c0c */ /* 0x000fe4000bf05270 */
[----:B0-----:R-:W-:-:S11]  /*2170*/  ISETP.GE.AND P1, PT, R6, 0x1, PT ;  /* 0x000000010600780c */ /* 0x001fd60003f26270 */
[----:B------:R-:W-:Y:S05]  /*2180*/  @!P0 BRA `(.L_x_29) ;  /* 0x0000000000848947 */ /* 0x000fea0003800000 */
[----:B------:R-:W-:Y:S02]  /*2190*/  WARPGROUP.DEPBAR.LE gsb0, 0x0 ;  /* 0x00008000000079c5 */ /* 0x000fe40000010000 */
[----:B------:R-:W-:Y:S01]  /*21a0*/  FADD R79, R24, R79 ;  /* 0x0000004f184f7221 */ /* 0x000fe20000000000 */
        /* <DEDUP_REMOVED lines=30> */
[----:B------:R-:W-:-:S07]  /*2390*/  FADD R14, R14, R55 ;  /* 0x000000370e0e7221 */ /* 0x000fce0000000000 */
.L_x_29:
[----:B------:R-:W-:Y:S02]  /*23a0*/  WARPGROUP.DEPBAR.LE gsb0, 0x0 ;  /* 0x00008000000079c5 */ /* 0x000fe40000010000 */
[----:B------:R-:W-:Y:S05]  /*23b0*/  @!P1 BRA `(.L_x_30) ;  /* 0x0000000000409947 */ /* 0x000fea0003800000 */
[----:B------:R-:W-:-:S13]  /*23c0*/  ISETP.NE.AND P0, PT, R80, 0x3, PT ;  /* 0x000000035000780c */ /* 0x000fda0003f05270 */
[----:B------:R-:W-:Y:S05]  /*23d0*/  @!P0 BRA `(.L_x_31) ;  /* 0x0000000000048947 */ /* 0x000fea0003800000 */
[----:B------:R-:W-:Y:S01]  /*23e0*/  BPT.TRAP 0x1 ;  /* 0x000000040000795c */ /* 0x000fe20000300000 */
.L_x_31:
[----:B------:R-:W-:Y:S01]  /*23f0*/  UISETP.LT.AND UP0, UPT, UR9, 0x1, UPT ;  /* 0x000000010900788c */ /* 0x000fe2000bf01270 */
[----:B------:R-:W-:-:S03]  /*2400*/  ISETP.GT.U32.AND P0, PT, R4, 0x1, PT ;  /* 0x000000010400780c */ /* 0x000fc60003f04070 */
[----:B------:R-:W-:-:S04]  /*2410*/  USEL UR8, UR9, 0x1, UP0 ;  /* 0x0000000109087887 */ /* 0x000fc80008000000 */
[----:B------:R-:W-:-:S04]  /*2420*/  UIADD3 UR8, UR5, UR9, -UR8 ;  /* 0x0000000905087290 */ /* 0x000fc8000fffe808 */
[----:B------:R-:W-:-:S04]  /*2430*/  UIMAD.WIDE.U32 UR6, UR8, 0x38e38e39, URZ ;  /* 0x38e38e39080678a5 */ /* 0x000fc8000f8e003f */
[----:B------:R-:W-:-:S04]  /*2440*/  USHF.R.U32.HI UR6, URZ, 0x1, UR7 ;  /* 0x000000013f067899 */ /* 0x000fc80008011607 */
[----:B------:R-:W-:-:S04]  /*2450*/  UIMAD UR8, UR6, -0x9, UR8 ;  /* 0xfffffff7060878a4 */ /* 0x000fc8000f8e0208 */
[----:B------:R-:W-:-:S04]  /*2460*/  ULEA UR8, UR8, UR10, 0x3 ;  /* 0x0000000a08087291 */ /* 0x000fc8000f8e183f */
[----:B------:R-:W-:-:S04]  /*2470*/  UIADD3 UR8, UR8, 0x48, URZ ;  /* 0x0000004808087890 */ /* 0x000fc8000fffe03f */
[----:B------:R-:W-:-:S09]  /*2480*/  UPRMT UR8, URZ, 0x654, UR8 ;  /* 0x000006543f087896 */ /* 0x000fd20008000008 */
[----:B------:R-:W-:Y:S01]  /*2490*/  SYNCS.ARRIVE.TRANS64.RED.A1T0 RZ, [UR8], RZ ;  /* 0x000000ffffff79a7 */ /* 0x000fe20008100408 */
[----:B------:R-:W-:Y:S05]  /*24a0*/  @P0 BRA `(.L_x_30) ;  /* 0x0000000000040947 */ /* 0x000fea0003800000 */
[----:B------:R-:W-:Y:S01]  /*24b0*/  BPT.TRAP 0x1 ;  /* 0x000000040000795c */ /* 0x000fe20000300000 */
.L_x_30:
[----:B------:R-:W0:Y:S01]  /*24c0*/  LDC R24, c[0x0][0x288] ;  /* 0x0000a200ff187b82 */ /* 0x000e220000000800 */
[--C-:B------:R-:W-:Y:S01]  /*24d0*/  SHF.R.U32.HI R6, RZ, 0x2, R2.reuse ;  /* 0x00000002ff067819 */ /* 0x100fe20000011602 */
[----:B------:R-:W-:Y:S01]  /*24e0*/  IMAD.SHL.U32 R17, R12, 0x40, RZ ;  /* 0x000000400c117824 */ /* 0x000fe200078e00ff */
[----:B------:R-:W-:Y:S01]  /*24f0*/  SHF.R.U32.HI R9, RZ, 0x7, R2 ;  /* 0x00000007ff097819 */ /* 0x000fe20000011602 */
[----:B------:R-:W-:Y:S01]  /*2500*/  UIADD3 UR5, UR9, UR5, URZ ;  /* 0x0000000509057290 */ /* 0x000fe2000fffe03f */
[----:B------:R-:W-:Y:S01]  /*2510*/  LOP3.LUT R7, R6, 0x7, RZ, 0xc0, !PT ;  /* 0x0000000706077812 */ /* 0x000fe200078ec0ff */
[C---:B------:R-:W-:Y:S01]  /*2520*/  IMAD.SHL.U32 R12, R2.reuse, 0x2, RZ ;  /* 0x00000002020c7824 */ /* 0x040fe200078e00ff */
[----:B------:R-:W-:Y:S01]  /*2530*/  LOP3.LUT R6, R9, 0x1, RZ, 0xc0, !PT ;  /* 0x0000000109067812 */ /* 0x000fe200078ec0ff */
[----:B------:R-:W-:Y:S01]  /*2540*/  UISETP.GT.U32.AND UP0, UPT, UR5, 0x8, UPT ;  /* 0x000000080500788c */ /* 0x000fe2000bf04070 */
[C---:B------:R-:W-:Y:S01]  /*2550*/  LOP3.LUT R13, R2.reuse, 0x3, RZ, 0xc0, !PT ;  /* 0x00000003020d7812 */ /* 0x040fe200078ec0ff */
[----:B------:R-:W-:Y:S01]  /*2560*/  ULDC UR12, c[0x0][0x284] ;  /* 0x0000a100000c7ab9 */ /* 0x000fe20000000800 */
[----:B------:R-:W-:Y:S01]  /*2570*/  LOP3.LUT R8, R2, 0x60, RZ, 0xc0, !PT ;  /* 0x0000006002087812 */ /* 0x000fe200078ec0ff */
[----:B------:R-:W-:Y:S01]  /*2580*/  IMAD.SHL.U32 R26, R6, 0x40, RZ ;  /* 0x00000040061a7824 */ /* 0x000fe200078e00ff */
[----:B------:R-:W-:Y:S01]  /*2590*/  UISETP.LT.U32.AND UP0, UPT, UR9, 0x9, UP0 ;  /* 0x000000090900788c */ /* 0x000fe20008701070 */
[----:B------:R-:W-:Y:S01]  /*25a0*/  SHF.R.S32.HI R32, RZ, 0x1f, R69 ;  /* 0x0000001fff207819 */ /* 0x000fe20000011445 */
[----:B------:R-:W-:Y:S01]  /*25b0*/  UISETP.GE.U32.AND UP1, UPT, UR9, 0x9, UPT ;  /* 0x000000090900788c */ /* 0x000fe2000bf26070 */
[----:B------:R-:W-:Y:S01]  /*25c0*/  SHF.R.U32.HI R8, RZ, 0x1, R8 ;  /* 0x00000001ff087819 */ /* 0x000fe20000011608 */
[----:B------:R-:W-:Y:S01]  /*25d0*/  ULDC.64 UR10, c[0x0][0x5d0] ;  /* 0x00017400000a7ab9 */ /* 0x000fe20000000a00 */
[--C-:B------:R-:W-:Y:S01]  /*25e0*/  LOP3.LUT R9, R26, 0x40, R7.reuse, 0xe2, !PT ;  /* 0x000000401a097812 */ /* 0x100fe200078ee207 */
[----:B------:R-:W-:Y:S01]  /*25f0*/  UIMAD.WIDE.U32 UR6, UR5, 0x38e38e39, URZ ;  /* 0x38e38e39050678a5 */ /* 0x000fe2000f8e003f */
[----:B------:R-:W-:Y:S01]  /*2600*/  IADD3 R25, RZ, -R8, -R7 ;  /* 0x80000008ff197210 */ /* 0x000fe20007ffe807 */
[----:B------:R-:W-:Y:S01]  /*2610*/  USEL UR8, URZ, 0x1, !UP0 ;  /* 0x000000013f087887 */ /* 0x000fe2000c000000 */
[----:B------:R-:W-:Y:S01]  /*2620*/  LOP3.LUT R12, R17, 0x6, R12, 0xf8, !PT ;  /* 0x00000006110c7812 */ /* 0x000fe200078ef80c */
[----:B------:R-:W-:Y:S01]  /*2630*/  USHF.R.U32.HI UR6, URZ, 0x1, UR7 ;  /* 0x000000013f067899 */ /* 0x000fe20008011607 */
[----:B0-----:R-:W-:Y:S01]  /*2640*/  IMAD R26, R13, -0x2, R24 ;  /* 0xfffffffe0d1a7824 */ /* 0x001fe200078e0218 */
[----:B------:R-:W-:Y:S01]  /*2650*/  ISETP.GE.AND P0, PT, R17, R24, PT ;  /* 0x000000181100720c */ /* 0x000fe20003f06270 */
[----:B------:R-:W-:Y:S01]  /*2660*/  IMAD.SHL.U32 R24, R16, 0x80, RZ ;  /* 0x0000008010187824 */ /* 0x000fe200078e00ff */
[----:B------:R-:W-:Y:S01]  /*2670*/  SHF.R.S32.HI R13, RZ, 0x1f, R12 ;  /* 0x0000001fff0d7819 */ /* 0x000fe2000001140c */
[----:B------:R-:W-:Y:S01]  /*2680*/  IMAD R25, R6, -0x40, R25 ;  /* 0xffffffc006197824 */ /* 0x000fe200078e0219 */
[----:B------:R-:W-:Y:S01]  /*2690*/  ULOP3.LUT UR4, UR4, UR8, URZ, 0x3c, !UPT ;  /* 0x0000000804047292 */ /* 0x000fe2000f8e3c3f */
[----:B------:R-:W-:Y:S01]  /*26a0*/  IMAD R6, R32, UR10, RZ ;  /* 0x0000000a20067c24 */ /* 0x000fe2000f8e02ff */
[----:B------:R-:W-:Y:S01]  /*26b0*/  ISETP.GE.OR P0, PT, R24, UR12, P0 ;  /* 0x0000000c18007c0c */ /* 0x000fe20008706670 */
[----:B------:R-:W-:Y:S01]  /*26c0*/  IMAD.WIDE R28, R16, 0x80, RZ ;  /* 0x00000080101c7825 */ /* 0x000fe200078e02ff */
[----:B------:R-:W-:Y:S01]  /*26d0*/  UIMAD UR5, UR6, -0x9, UR5 ;  /* 0xfffffff7060578a4 */ /* 0x000fe2000f8e0205 */
[----:B------:R-:W-:Y:S01]  /*26e0*/  IADD3 R25, -R24, UR12, R25 ;  /* 0x0000000c18197c10 */ /* 0x000fe2000fffe119 */
[----:B------:R-:W-:Y:S01]  /*26f0*/  @UP1 ULOP3.LUT UR4, UR4, 0x1, UR6, 0x78, !UPT ;  /* 0x0000000104041892 */ /* 0x000fe2000f8e7806 */
[C---:B------:R-:W-:Y:S01]  /*2700*/  IMAD R27, R69.reuse, UR11, R6 ;  /* 0x0000000b451b7c24 */ /* 0x040fe2000f8e0206 */
[----:B------:R-:W-:Y:S01]  /*2710*/  LOP3.LUT R33, R28, R9, R8, 0xfe, !PT ;  /* 0x000000091c217212 */ /* 0x000fe200078efe08 */
[----:B------:R-:W-:-:S04]  /*2720*/  IMAD.WIDE.U32 R6, R69, UR10, R12 ;  /* 0x0000000a45067c25 */ /* 0x000fc8000f8e000c */
[----:B------:R-:W-:Y:S02]  /*2730*/  IMAD.IADD R7, R7, 0x1, R27 ;  /* 0x0000000107077824 */ /* 0x000fe400078e021b */
[----:B------:R-:W-:Y:S02]  /*2740*/  IMAD.IADD R26, R26, 0x1, -R17 ;  /* 0x000000011a1a7824 */ /* 0x000fe400078e0a11 */
[----:B------:R-:W-:Y:S01]  /*2750*/  IMAD.MOV.U32 R24, RZ, RZ, -0x1 ;  /* 0xffffffffff187424 */ /* 0x000fe200078e00ff */
[----:B------:R-:W-:Y:S06]  /*2760*/  @P0 BRA `(.L_x_32) ;  /* 0x0000002400940947 */ /* 0x000fec0003800000 */
[----:B------:R-:W0:Y:S01]  /*2770*/  LDC.64 R30, c[0x0][0x5c8] ;  /* 0x00017200ff1e7b82 */ /* 0x000e220000000a00 */
[----:B------:R-:W-:Y:S01]  /*2780*/  ULDC.64 UR6, c[0x0][0x5c0] ;  /* 0x0001700000067ab9 */ /* 0x000fe20000000a00 */
[----:B------:R-:W-:Y:S01]  /*2790*/  BSSY B0, `(.L_x_32) ;  /* 0x0000262000007945 */ /* 0x000fe20003800000 */
[-C--:B0-----:R-:W-:Y:S02]  /*27a0*/  IMAD R8, R29, R30.reuse, RZ ;  /* 0x0000001e1d087224 */ /* 0x081fe400078e02ff */
[----:B------:R-:W-:-:S04]  /*27b0*/  IMAD.WIDE.U32 R6, R33, R30, R6 ;  /* 0x0000001e21067225 */ /* 0x000fc800078e0006 */
[----:B------:R-:W-:Y:S01]  /*27c0*/  IMAD R17, R33, R31, R8 ;  /* 0x0000001f21117224 */ /* 0x000fe200078e0208 */
[----:B------:R-:W-:Y:S02]  /*27d0*/  LEA R9, P0, R30, R6, 0x3 ;  /* 0x000000061e097211 */ /* 0x000fe400078018ff */
[----:B------:R-:W-:Y:S01]  /*27e0*/  IADD3 R8, P1, R6, UR6, RZ ;  /* 0x0000000606087c10 */ /* 0x000fe2000ff3e0ff */
[----:B------:R-:W-:Y:S01]  /*27f0*/  IMAD.IADD R17, R7, 0x1, R17 ;  /* 0x0000000107117824 */ /* 0x000fe200078e0211 */
[----:B------:R-:W-:-:S04]  /*2800*/  IADD3 R6, P2, R9, UR6, RZ ;  /* 0x0000000609067c10 */ /* 0x000fc8000ff5e0ff */
[----:B------:R-:W-:Y:S02]  /*2810*/  LEA.HI.X R7, R30, R17, R31, 0x3, P0 ;  /* 0x000000111e077211 */ /* 0x000fe400000f1c1f */
[----:B----45:R-:W-:Y:S02]  /*2820*/  FSETP.NEU.AND P0, PT, R10, RZ, PT ;  /* 0x000000ff0a00720b */ /* 0x030fe40003f0d000 */
[----:B------:R-:W-:Y:S02]  /*2830*/  IADD3.X R9, R17, UR7, RZ, P1, !PT ;  /* 0x0000000711097c10 */ /* 0x000fe40008ffe4ff */
[----:B------:R-:W-:-:S09]  /*2840*/  IADD3.X R7, R7, UR7, RZ, P2, !PT ;  /* 0x0000000707077c10 */ /* 0x000fd200097fe4ff */
[----:B------:R-:W-:Y:S05]  /*2850*/  @!P0 BRA `(.L_x_33) ;  /* 0x0000001c00148947 */ /* 0x000fea0003800000 */
[----:B------:R-:W-:Y:S01]  /*2860*/  ULDC.64 UR6, c[0x0][0x5b8] ;  /* 0x00016e0000067ab9 */ /* 0x000fe20000000a00 */
[----:B------:R-:W-:Y:S01]  /*2870*/  ISETP.GE.AND P0, PT, R26, 0x1, PT ;  /* 0x000000011a00780c */ /* 0x000fe20003f06270 */
[----:B------:R-:W-:Y:S01]  /*2880*/  IMAD R30, R32, UR6, RZ ;  /* 0x00000006201e7c24 */ /* 0x000fe2000f8e02ff */
[----:B------:R-:W-:Y:S01]  /*2890*/  ULDC.64 UR10, c[0x0][0x5a8] ;  /* 0x00016a00000a7ab9 */ /* 0x000fe20000000a00 */
[----:B------:R-:W-:Y:S01]  /*28a0*/  IMAD.WIDE.U32 R16, R69, UR6, R12 ;  /* 0x0000000645107c25 */ /* 0x000fe2000f8e000c */
[----:B------:R-:W-:Y:S01]  /*28b0*/  ISETP.LT.OR P3, PT, R25, 0x1, !P0 ;  /* 0x000000011900780c */ /* 0x000fe20004761670 */
[----:B------:R-:W-:Y:S02]  /*28c0*/  BSSY B1, `(.L_x_34) ;  /* 0x000000c000017945 */ /* 0x000fe40003800000 */
[----:B------:R-:W-:Y:S01]  /*28d0*/  IMAD R69, R69, UR7, R30 ;  /* 0x0000000745457c24 */ /* 0x000fe2000f8e021e */
[----:B------:R-:W-:Y:S02]  /*28e0*/  ULDC.64 UR6, c[0x0][0x5b0] ;  /* 0x00016c0000067ab9 */ /* 0x000fe40000000a00 */
[----:B------:R-:W-:-:S02]  /*28f0*/  IMAD R27, R29, UR6, RZ ;  /* 0x000000061d1b7c24 */ /* 0x000fc4000f8e02ff */
[----:B------:R-:W-:Y:S02]  /*2900*/  IMAD.IADD R17, R17, 0x1, R69 ;  /* 0x0000000111117824 */ /* 0x000fe400078e0245 */
[C---:B------:R-:W-:Y:S02]  /*2910*/  IMAD R27, R33.reuse, UR7, R27 ;  /* 0x00000007211b7c24 */ /* 0x040fe4000f8e021b */
[----:B------:R-:W-:-:S03]  /*2920*/  IMAD.WIDE.U32 R12, R33, UR6, R16 ;  /* 0x00000006210c7c25 */ /* 0x000fc6000f8e0010 */
[----:B------:R-:W-:-:S04]  /*2930*/  IADD3 R12, P1, R12, UR10, RZ ;  /* 0x0000000a0c0c7c10 */ /* 0x000fc8000ff3e0ff */
[--C-:B------:R-:W-:Y:S02]  /*2940*/  IADD3.X R13, R13, UR11, R27.reuse, P1, !PT ;  /* 0x0000000b0d0d7c10 */ /* 0x100fe40008ffe41b */
[----:B------:R-:W-:Y:S01]  /*2950*/  PRMT R27, RZ, 0x7610, R27 ;  /* 0x00007610ff1b7816 */ /* 0x000fe2000000001b */
[----:B------:R-:W-:Y:S06]  /*2960*/  @P3 BRA `(.L_x_35) ;  /* 0x0000000000043947 */ /* 0x000fec0003800000 */
[----:B------:R0:W5:Y:S02]  /*2970*/  LDG.E.U8 R27, desc[UR16][R12.64] ;  /* 0x000000100c1b7981 */ /* 0x000164000c1e1100 */
.L_x_35:
[----:B------:R-:W-:Y:S05]  /*2980*/  BSYNC B1 ;  /* 0x0000000000017941 */ /* 0x000fea0003800000 */
.L_x_34:
[----:B-----5:R-:W-:Y:S01]  /*2990*/  LOP3.LUT R27, R27, 0xff, RZ, 0xc0, !PT ;  /* 0x000000ff1b1b7812 */ /* 0x020fe200078ec0ff */
[----:B------:R-:W-:Y:S01]  /*29a0*/  BSSY B1, `(.L_x_36) ;  /* 0x000000c000017945 */ /* 0x000fe20003800000 */
[----:B------:R-:W-:Y:S02]  /*29b0*/  ISETP.GE.AND P1, PT, R26, 0x2, PT ;  /* 0x000000021a00780c */ /* 0x000fe40003f26270 */
[----:B------:R-:W-:Y:S02]  /*29c0*/  F2FP.F16.E5M2.UNPACK_B R27, R27 ;  /* 0x0000001bff1b723e */ /* 0x000fe400020004ff */
[----:B------:R-:W-:-:S03]  /*29d0*/  ISETP.LT.OR P2, PT, R25, 0x1, !P1 ;  /* 0x000000011900780c */ /* 0x000fc60004f41670 */
[----:B------:R-:W-:-:S05]  /*29e0*/  HADD2.F32 R27, -RZ, R27.H0_H0 ;  /* 0x2000001bff1b7230 */ /* 0x000fca0000004100 */
[----:B------:R-:W-:Y:S01]  /*29f0*/  FMUL R30, R27, R10 ;  /* 0x0000000a1b1e7220 */ /* 0x000fe20000400000 */
[----:B------:R-:W-:-:S03]  /*2a00*/  PRMT R27, RZ, 0x7610, R27 ;  /* 0x00007610ff1b7816 */ /* 0x000fc6000000001b */
[----:B--2---:R-:W-:-:S05]  /*2a10*/  FFMA R30, R79, R3, R30 ;  /* 0x000000034f1e7223 */ /* 0x004fca000000001e */
[----:B------:R-:W-:-:S05]  /*2a20*/  F2FP.SATFINITE.E5M2.F32.PACK_AB_MERGE_C R31, RZ, R30, RZ ;  /* 0x0000001eff1f723e */ /* 0x000fca00048060ff */
[----:B------:R1:W-:Y:S01]  /*2a30*/  @!P3 STG.E.U8 desc[UR16][R8.64], R31 ;  /* 0x0000001f0800b986 */ /* 0x0003e2000c101110 */
[----:B------:R-:W-:Y:S05]  /*2a40*/  @P2 BRA `(.L_x_37) ;  /* 0x0000000000042947 */ /* 0x000fea0003800000 */
[----:B------:R2:W5:Y:S02]  /*2a50*/  LDG.E.U8 R27, desc[UR16][R12.64+0x1] ;  /* 0x000001100c1b7981 */ /* 0x000564000c1e1100 */
.L_x_37:
[----:B------:R-:W-:Y:S05]  /*2a60*/  BSYNC B1 ;  /* 0x0000000000017941 */ /* 0x000fea0003800000 */
.L_x_36:
[----:B-----5:R-:W-:Y:S01]  /*2a70*/  LOP3.LUT R27, R27, 0xff, RZ, 0xc0, !PT ;  /* 0x000000ff1b1b7812 */ /* 0x020fe200078ec0ff */
[----:B------:R-:W-:Y:S01]  /*2a80*/  BSSY B1, `(.L_x_38) ;  /* 0x0000012000017945 */ /* 0x000fe20003800000 */
[----:B-1----:R-:W-:Y:S02]  /*2a90*/  IADD3 R31, P3, R33, 0x8, RZ ;  /* 0x00000008211f7810 */ /* 0x002fe40007f7e0ff */
[----:B------:R-:W-:Y:S02]  /*2aa0*/  F2FP.F16.E5M2.UNPACK_B R27, R27 ;  /* 0x0000001bff1b723e */ /* 0x000fe400020004ff */
[----:B------:R-:W-:Y:S01]  /*2ab0*/  ISETP.LT.OR P0, PT, R25, 0x9, !P0 ;  /* 0x000000091900780c */ /* 0x000fe20004701670 */
[----:B------:R-:W-:Y:S02]  /*2ac0*/  IMAD.X R28, RZ, RZ, R29, P3 ;  /* 0x000000ffff1c7224 */ /* 0x000fe400018e061d */
[----:B------:R-:W-:Y:S02]  /*2ad0*/  HADD2.F32 R27, -RZ, R27.H0_H0 ;  /* 0x2000001bff1b7230 */ /* 0x000fe40000004100 */
[----:B------:R-:W-:-:S02]  /*2ae0*/  IMAD R28, R28, UR6, RZ ;  /* 0x000000061c1c7c24 */ /* 0x000fc4000f8e02ff */
[----:B------:R-:W-:-:S04]  /*2af0*/  IMAD.WIDE.U32 R16, R31, UR6, R16 ;  /* 0x000000061f107c25 */ /* 0x000fc8000f8e0010 */
[----:B------:R-:W-:Y:S01]  /*2b00*/  FMUL R27, R27, R10 ;  /* 0x0000000a1b1b7220 */ /* 0x000fe20000400000 */
[----:B------:R-:W-:-:S03]  /*2b10*/  IMAD R31, R31, UR7, R28 ;  /* 0x000000071f1f7c24 */ /* 0x000fc6000f8e021c */
[----:B------:R-:W-:Y:S01]  /*2b20*/  FFMA R27, R78, R3, R27 ;  /* 0x000000034e1b7223 */ /* 0x000fe2000000001b */
[----:B------:R-:W-:-:S04]  /*2b30*/  IADD3 R16, P3, R16, UR10, RZ ;  /* 0x0000000a10107c10 */ /* 0x000fc8000ff7e0ff */
[----:B------:R-:W-:Y:S02]  /*2b40*/  F2FP.SATFINITE.E5M2.F32.PACK_AB_MERGE_C R29, RZ, R27, RZ ;  /* 0x0000001bff1d723e */ /* 0x000fe400048060ff */
[----:B------:R-:W-:Y:S02]  /*2b50*/  IADD3.X R17, R17, UR11, R31, P3, !PT ;  /* 0x0000000b11117c10 */ /* 0x000fe40009ffe41f */
[----:B------:R-:W-:Y:S01]  /*2b60*/  PRMT R27, RZ, 0x7610, R27 ;  /* 0x00007610ff1b7816 */ /* 0x000fe2000000001b */
[----:B------:R1:W-:Y:S01]  /*2b70*/  @!P2 STG.E.U8 desc[UR16][R8.64+0x1], R29 ;  /* 0x0000011d0800a986 */ /* 0x0003e2000c101110 */
[----:B------:R-:W-:Y:S05]  /*2b80*/  @P0 BRA `(.L_x_39) ;  /* 0x0000000000040947 */ /* 0x000fea0003800000 */
[----:B------:R3:W5:Y:S02]  /*2b90*/  LDG.E.U8 R27, desc[UR16][R16.64] ;  /* 0x00000010101b7981 */ /* 0x000764000c1e1100 */
.L_x_39:
[----:B------:R-:W-:Y:S05]  /*2ba0*/  BSYNC B1 ;  /* 0x0000000000017941 */ /* 0x000fea0003800000 */
.L_x_38:
[----:B-----5:R-:W-:Y:S01]  /*2bb0*/  LOP3.LUT R27, R27, 0xff, RZ, 0xc0, !PT ;  /* 0x000000ff1b1b7812 */ /* 0x020fe200078ec0ff */
[----:B------:R-:W-:Y:S01]  /*2bc0*/  BSSY B1, `(.L_x_40) ;  /* 0x000000b000017945 */ /* 0x000fe20003800000 */
[----:B------:R-:W-:Y:S02]  /*2bd0*/  ISETP.LT.OR P1, PT, R25, 0x9, !P1 ;  /* 0x000000091900780c */ /* 0x000fe40004f21670 */
[----:B------:R-:W-:-:S05]  /*2be0*/  F2FP.F16.E5M2.UNPACK_B R27, R27 ;  /* 0x0000001bff1b723e */ /* 0x000fca00020004ff */
[----:B------:R-:W-:-:S05]  /*2bf0*/  HADD2.F32 R27, -RZ, R27.H0_H0 ;  /* 0x2000001bff1b7230 */ /* 0x000fca0000004100 */
[----:B------:R-:W-:Y:S01]  /*2c00*/  FMUL R28, R27, R10 ;  /* 0x0000000a1b1c7220 */ /* 0x000fe20000400000 */
[----:B------:R-:W-:-:S03]  /*2c10*/  PRMT R27, RZ, 0x7610, R27 ;  /* 0x00007610ff1b7816 */ /* 0x000fc6000000001b */
[----:B------:R-:W-:-:S05]  /*2c20*/  FFMA R28, R77, R3, R28 ;  /* 0x000000034d1c7223 */ /* 0x000fca000000001c */
[----:B-1----:R-:W-:-:S05]  /*2c30*/  F2FP.SATFINITE.E5M2.F32.PACK_AB_MERGE_C R29, RZ, R28, RZ ;  /* 0x0000001cff1d723e */ /* 0x002fca00048060ff */
[----:B------:R1:W-:Y:S01]  /*2c40*/  @!P0 STG.E.U8 desc[UR16][R6.64], R29 ;  /* 0x0000001d06008986 */ /* 0x0003e2000c101110 */
[----:B------:R-:W-:Y:S05]  /*2c50*/  @P1 BRA `(.L_x_41) ;  /* 0x0000000000041947 */ /* 0x000fea0003800000 */
[----:B------:R4:W5:Y:S02]  /*2c60*/  LDG.E.U8 R27, desc[UR16][R16.64+0x1] ;  /* 0x00000110101b7981 */ /* 0x000964000c1e1100 */
.L_x_41:
[----:B------:R-:W-:Y:S05]  /*2c70*/  BSYNC B1 ;  /* 0x0000000000017941 */ /* 0x000fea0003800000 */
.L_x_40:
[----:B-----5:R-:W-:Y:S01]  /*2c80*/  LOP3.LUT R27, R27, 0xff, RZ, 0xc0, !PT ;  /* 0x000000ff1b1b7812 */ /* 0x020fe200078ec0ff */
[----:B------:R-:W-:Y:S01]  /*2c90*/  BSSY B1, `(.L_x_42) ;  /* 0x000000c000017945 */ /* 0x000fe20003800000 */
[----:B------:R-:W-:Y:S02]  /*2ca0*/  ISETP.GE.AND P0, PT, R26, 0x9, PT ;  /* 0x000000091a00780c */ /* 0x000fe40003f06270 */
[----:B------:R-:W-:Y:S02]  /*2cb0*/  F2FP.F16.E5M2.UNPACK_B R27, R27 ;  /* 0x0000001bff1b723e */ /* 0x000fe400020004ff */
[----:B------:R-:W-:-:S03]  /*2cc0*/  ISETP.LT.OR P2, PT, R25, 0x1, !P0 ;  /* 0x000000011900780c */ /* 0x000fc60004741670 */
[----:B------:R-:W-:-:S05]  /*2cd0*/  HADD2.F32 R27, -RZ, R27.H0_H0 ;  /* 0x2000001bff1b7230 */ /* 0x000fca0000004100 */
[----:B------:R-:W-:-:S04]  /*2ce0*/  FMUL R27, R27, R10 ;  /* 0x0000000a1b1b7220 */ /* 0x000fc80000400000 */
[----:B------:R-:W-:-:S05]  /*2cf0*/  FFMA R27, R76, R3, R27 ;  /* 0x000000034c1b7223 */ /* 0x000fca000000001b */
[----:B-1----:R-:W-:Y:S02]  /*2d00*/  F2FP.SATFINITE.E5M2.F32.PACK_AB_MERGE_C R29, RZ, R27, RZ ;  /* 0x0000001bff1d723e */ /* 0x002fe400048060ff */
[----:B------:R-:W-:-:S03]  /*2d10*/  PRMT R27, RZ, 0x7610, R27 ;  /* 0x00007610ff1b7816 */ /* 0x000fc6000000001b */
[----:B------:R1:W-:Y:S01]  /*2d20*/  @!P1 STG.E.U8 desc[UR16][R6.64+0x1], R29 ;  /* 0x0000011d06009986 */ /* 0x0003e2000c101110 */
[----:B------:R-:W-:Y:S05]  /*2d30*/  @P2 BRA `(.L_x_43) ;  /* 0x0000000000042947 */ /* 0x000fea0003800000 */
[----:B------:R0:W5:Y:S02]  /*2d40*/  LDG.E.U8 R27, desc[UR16][R12.64+0x8] ;  /* 0x000008100c1b7981 */ /* 0x000164000c1e1100 */
.L_x_43:
[----:B------:R-:W-:Y:S05]  /*2d50*/  BSYNC B1 ;  /* 0x0000000000017941 */ /* 0x000fea0003800000 */
.L_x_42:
        /* <DEDUP_REMOVED lines=13> */
.L_x_45:
[----:B------:R-:W-:Y:S05]  /*2e30*/  BSYNC B1 ;  /* 0x0000000000017941 */ /* 0x000fea0003800000 */
.L_x_44:
[----:B-----5:R-:W-:Y:S01]  /*2e40*/  LOP3.LUT R27, R27, 0xff, RZ, 0xc0, !PT ;  /* 0x000000ff1b1b7812 */ /* 0x020fe200078ec0ff */
[----:B------:R-:W-:Y:S01]  /*2e50*/  BSSY B1, `(.L_x_46) ;  /* 0x000000b000017945 */ /* 0x000fe20003800000 */
[----:B------:R-:W-:Y:S02]  /*2e60*/  ISETP.LT.OR P0, PT, R25, 0x9, !P0 ;  /* 0x000000091900780c */ /* 0x000fe40004701670 */
[----:B------:R-:W-:-:S05]  /*2e70*/  F2FP.F16.E5M2.UNPACK_B R27, R27 ;  /* 0x0000001bff1b723e */ /* 0x000fca00020004ff */
        /* <DEDUP_REMOVED lines=8> */
.L_x_47:
[----:B------:R-:W-:Y:S05]  /*2f00*/  BSYNC B1 ;  /* 0x0000000000017941 */ /* 0x000fea0003800000 */
.L_x_46:
        /* <DEDUP_REMOVED lines=12> */
.L_x_49:
[----:B------:R-:W-:Y:S05]  /*2fd0*/  BSYNC B1 ;  /* 0x0000000000017941 */ /* 0x000fea0003800000 */
.L_x_48:
        /* <DEDUP_REMOVED lines=13> */
.L_x_51:
[----:B------:R-:W-:Y:S05]  /*30b0*/  BSYNC B1 ;  /* 0x0000000000017941 */ /* 0x000fea0003800000 */
.L_x_50:
        /* <DEDUP_REMOVED lines=13> */
.L_x_53:
[----:B------:R-:W-:Y:S05]  /*3190*/  BSYNC B1 ;  /* 0x0000000000017941 */ /* 0x000fea0003800000 */
.L_x_52:
        /* <DEDUP_REMOVED lines=12> */
.L_x_55:
[----:B------:R-:W-:Y:S05]  /*3260*/  BSYNC B1 ;  /* 0x0000000000017941 */ /* 0x000fea0003800000 */
.L_x_54:
        /* <DEDUP_REMOVED lines=12> */
.L_x_57:
[----:B------:R-:W-:Y:S05]  /*3330*/  BSYNC B1 ;  /* 0x0000000000017941 */ /* 0x000fea0003800000 */
.L_x_56:
        /* <DEDUP_REMOVED lines=13> */
.L_x_59:
[----:B------:R-:W-:Y:S05]  /*3410*/  BSYNC B1 ;  /* 0x0000000000017941 */ /* 0x000fea0003800000 */
.L_x_58:
        /* <DEDUP_REMOVED lines=13> */
.L_x_61:
[----:B------:R-:W-:Y:S05]  /*34f0*/  BSYNC B1 ;  /* 0x0000000000017941 */ /* 0x000fea0003800000 */
.L_x_60:
        /* <DEDUP_REMOVED lines=12> */
.L_x_63:
[----:B------:R-:W-:Y:S05]  /*35c0*/  BSYNC B1 ;  /* 0x0000000000017941 */ /* 0x000fea0003800000 */
.L_x_62:
        /* <DEDUP_REMOVED lines=12> */
.L_x_65:
[----:B------:R-:W-:Y:S05]  /*3690*/  BSYNC B1 ;  /* 0x0000000000017941 */ /* 0x000fea0003800000 */
.L_x_64:
        /* <DEDUP_REMOVED lines=13> */
.L_x_67:
[----:B------:R-:W-:Y:S05]  /*3770*/  BSYNC B1 ;  /* 0x0000000000017941 */ /* 0x000fea0003800000 */
.L_x_66:
        /* <DEDUP_REMOVED lines=13> */
.L_x_69:
[----:B------:R-:W-:Y:S05]  /*3850*/  BSYNC B1 ;  /* 0x0000000000017941 */ /* 0x000fea0003800000 */
.L_x_68:
        /* <DEDUP_REMOVED lines=12> */
.L_x_71:
[----:B------:R-:W-:Y:S05]  /*3920*/  BSYNC B1 ;  /* 0x0000000000017941 */ /* 0x000fea0003800000 */
.L_x_70:
        /* <DEDUP_REMOVED lines=12> */
.L_x_73:
[----:B------:R-:W-:Y:S05]  /*39f0*/  BSYNC B1 ;  /* 0x0000000000017941 */ /* 0x000fea0003800000 */
.L_x_72:
        /* <DEDUP_REMOVED lines=13> */
.L_x_75:
[----:B------:R-:W-:Y:S05]  /*3ad0*/  BSYNC B1 ;  /* 0x0000000000017941 */ /* 0x000fea0003800000 */
.L_x_74:
        /* <DEDUP_REMOVED lines=13> */
.L_x_77:
[----:B------:R-:W-:Y:S05]  /*3bb0*/  BSYNC B1 ;  /* 0x0000000000017941 */ /* 0x000fea0003800000 */
.L_x_76:
        /* <DEDUP_REMOVED lines=12> */
.L_x_79:
[----:B------:R-:W-:Y:S05]  /*3c80*/  BSYNC B1 ;  /* 0x0000000000017941 */ /* 0x000fea0003800000 */
.L_x_78:
[----:B-----5:R-:W-:Y:S01]  /*3c90*/  LOP3.LUT R27, R27, 0xff, RZ, 0xc0, !PT ;  /* 0x000000ff1b1b7812 */ /* 0x020fe200078ec0ff */
[----:B------:R-:W-:Y:S01]  /*3ca0*/  BSSY B1, `(.L_x_80) ;  /* 0x000000b000017945 */ /* 0x000fe20003800000 */
[----:B------:R-:W-:Y:S02]  /*3cb0*/  ISETP.LT.OR P1, PT, R25, 0x9, !P1 ;  /* 0x000000091900780c */ /* 0x000fe40004f21670 */
[----:B------:R-:W-:-:S05]  /*3cc0*/  F2FP.F16.E5M2.UNPACK_B R27, R27 ;  /* 0x0000001bff1b723e */ /* 0x000fca00020004ff */
[----:B------:R-:W-:-:S05]  /*3cd0*/  HADD2.F32 R27, -RZ, R27.H0_H0 ;  /* 0x2000001bff1b7230 */ /* 0x000fca0000004100 */
[----:B------:R-:W-:-:S04]  /*3ce0*/  FMUL R28, R27, R10 ;  /* 0x0000000a1b1c7220 */ /* 0x000fc80000400000 */
[----:B------:R-:W-:Y:S01]  /*3cf0*/  FFMA R28, R23, R3, R28 ;  /* 0x00000003171c7223 */ /* 0x000fe2000000001c */
[----:B------:R-:W-:-:S04]  /*3d00*/  PRMT R23, RZ, 0x7610, R23 ;  /* 0x00007610ff177816 */ /* 0x000fc80000000017 */
[----:B------:R-:W-:-:S05]  /*3d10*/  F2FP.SATFINITE.E5M2.F32.PACK_AB_MERGE_C R27, RZ, R28, RZ ;  /* 0x0000001cff1b723e */ /* 0x000fca00048060ff */
[----:B------:R0:W-:Y:S01]  /*3d20*/  @!P0 STG.E.U8 desc[UR16][R6.64+0x28], R27 ;  /* 0x0000281b06008986 */ /* 0x0001e2000c101110 */
[----:B------:R-:W-:Y:S05]  /*3d30*/  @P1 BRA `(.L_x_81) ;  /* 0x0000000000041947 */ /* 0x000fea0003800000 */
[----:B------:R0:W5:Y:S02]  /*3d40*/  LDG.E.U8 R23, desc[UR16][R16.64+0x29] ;  /* 0x0000291010177981 */ /* 0x000164000c1e1100 */
.L_x_81:
[----:B------:R-:W-:Y:S05]  /*3d50*/  BSYNC B1 ;  /* 0x0000000000017941 */ /* 0x000fea0003800000 */
.L_x_80:
        /* <DEDUP_REMOVED lines=8> */
[----:B0-----:R-:W-:Y:S02]  /*3de0*/  F2FP.SATFINITE.E5M2.F32.PACK_AB_MERGE_C R27, RZ, R23, RZ ;  /* 0x00000017ff1b723e */ /* 0x001fe400048060ff */
[----:B------:R-:W-:-:S03]  /*3df0*/  PRMT R23, RZ, 0x7610, R23 ;  /* 0x00007610ff177816 */ /* 0x000fc60000000017 */
[----:B------:R0:W-:Y:S01]  /*3e00*/  @!P1 STG.E.U8 desc[UR16][R6.64+0x29], R27 ;  /* 0x0000291b06009986 */ /* 0x0001e2000c101110 */
[----:B------:R-:W-:Y:S05]  /*3e10*/  @P2 BRA `(.L_x_83) ;  /* 0x0000000000042947 */ /* 0x000fea0003800000 */
[----:B------:R0:W5:Y:S02]  /*3e20*/  LDG.E.U8 R23, desc[UR16][R12.64+0x30] ;  /* 0x000030100c177981 */ /* 0x000164000c1e1100 */
.L_x_83:
[----:B------:R-:W-:Y:S05]  /*3e30*/  BSYNC B1 ;  /* 0x0000000000017941 */ /* 0x000fea0003800000 */
.L_x_82:
[----:B-----5:R-:W-:Y:S01]  /*3e40*/  LOP3.LUT R23, R23, 0xff, RZ, 0xc0, !PT ;  /* 0x000000ff17177812 */ /* 0x020fe200078ec0ff */
[----:B------:R-:W-:Y:S01]  /*3e50*/  BSSY B1, `(.L_x_84) ;  /* 0x000000c000017945 */ /* 0x000fe20003800000 */
[----:B------:R-:W-:Y:S02]  /*3e60*/  ISETP.GE.AND P1, PT, R26, 0x32, PT ;  /* 0x000000321a00780c */ /* 0x000fe40003f26270 */
[----:B------:R-:W-:Y:S02]  /*3e70*/  F2FP.F16.E5M2.UNPACK_B R23, R23 ;  /* 0x00000017ff17723e */ /* 0x000fe400020004ff */
[----:B------:R-:W-:-:S03]  /*3e80*/  ISETP.LT.OR P3, PT, R25, 0x1, !P1 ;  /* 0x000000011900780c */ /* 0x000fc60004f61670 */
        /* <DEDUP_REMOVED lines=8> */
.L_x_85:
[----:B------:R-:W-:Y:S05]  /*3f10*/  BSYNC B1 ;  /* 0x0000000000017941 */ /* 0x000fea0003800000 */
.L_x_84:
[----:B-----5:R-:W-:Y:S01]  /*3f20*/  LOP3.LUT R21, R21, 0xff, RZ, 0xc0, !PT ;  /* 0x000000ff15157812 */ /* 0x020fe200078ec0ff */
[----:B------:R-:W-:Y:S01]  /*3f30*/  BSSY B1, `(.L_x_86) ;  /* 0x000000b000017945 */ /* 0x000fe20003800000 */
[----:B------:R-:W-:Y:S02]  /*3f40*/  ISETP.LT.OR P0, PT, R25, 0x9, !P0 ;  /* 0x000000091900780c */ /* 0x000fe40004701670 */
[----:B------:R-:W-:-:S05]  /*3f50*/  F2FP.F16.E5M2.UNPACK_B R21, R21 ;  /* 0x00000015ff15723e */ /* 0x000fca00020004ff */
        /* <DEDUP_REMOVED lines=8> */
.L_x_87:
[----:B------:R-:W-:Y:S05]  /*3fe0*/  BSYNC B1 ;  /* 0x0000000000017941 */ /* 0x000fea0003800000 */
.L_x_86:
        /* <DEDUP_REMOVED lines=12> */
.L_x_89:
[----:B------:R-:W-:Y:S05]  /*40b0*/  BSYNC B1 ;  /* 0x0000000000017941 */ /* 0x000fea0003800000 */
.L_x_88:
        /* <DEDUP_REMOVED lines=13> */
.L_x_91:
[----:B------:R-:W-:Y:S05]  /*4190*/  BSYNC B1 ;  /* 0x0000000000017941 */ /* 0x000fea0003800000 */
.L_x_90:
        /* <DEDUP_REMOVED lines=13> */
.L_x_93:
[----:B------:R-:W-:Y:S05]  /*4270*/  BSYNC B1 ;  /* 0x0000000000017941 */ /* 0x000fea0003800000 */
.L_x_92:
[----:B-----5:R-:W-:Y:S01]  /*4280*/  LOP3.LUT R15, R15, 0xff, RZ, 0xc0, !PT ;  /* 0x000000ff0f0f7812 */ /* 0x020fe200078ec0ff */
[----:B------:R-:W-:Y:S01]  /*4290*/  BSSY B1, `(.L_x_94) ;  /* 0x000000b000017945 */ /* 0x000fe20003800000 */
[----:B------:R-:W-:Y:S02]  /*42a0*/  ISETP.LT.OR P0, PT, R25, 0x9, !P0 ;  /* 0x000000091900780c */ /* 0x000fe40004701670 */
[----:B------:R-:W-:Y:S02]  /*42b0*/  F2FP.F16.E5M2.UNPACK_B R15, R15 ;  /* 0x0000000fff0f723e */ /* 0x000fe400020004ff */
[----:B0-2---:R-:W-:-:S03]  /*42c0*/  PRMT R12, RZ, 0x7610, R12 ;  /* 0x00007610ff0c7816 */ /* 0x005fc6000000000c */
[----:B------:R-:W-:-:S05]  /*42d0*/  HADD2.F32 R15, -RZ, R15.H0_H0 ;  /* 0x2000000fff0f7230 */ /* 0x000fca0000004100 */
[----:B------:R-:W-:-:S04]  /*42e0*/  FMUL R15, R15, R10 ;  /* 0x0000000a0f0f7220 */ /* 0x000fc80000400000 */
[----:B------:R-:W-:-:S05]  /*42f0*/  FFMA R15, R18, R3, R15 ;  /* 0x00000003120f7223 */ /* 0x000fca000000000f */
[----:B------:R-:W-:-:S05]  /*4300*/  F2FP.SATFINITE.E5M2.F32.PACK_AB_MERGE_C R15, RZ, R15, RZ ;  /* 0x0000000fff0f723e */ /* 0x000fca00048060ff */
[----:B------:R0:W-:Y:S01]  /*4310*/  @!P3 STG.E.U8 desc[UR16][R8.64+0x39], R15 ;  /* 0x0000390f0800b986 */ /* 0x0001e2000c101110 */
[----:B------:R-:W-:Y:S05]  /*4320*/  @P0 BRA `(.L_x_95) ;  /* 0x0000000000040947 */ /* 0x000fea0003800000 */
[----:B------:R2:W5:Y:S02]  /*4330*/  LDG.E.U8 R12, desc[UR16][R16.64+0x38] ;  /* 0x00003810100c7981 */ /* 0x000564000c1e1100 */
.L_x_95:
[----:B------:R-:W-:Y:S05]  /*4340*/  BSYNC B1 ;  /* 0x0000000000017941 */ /* 0x000fea0003800000 */
.L_x_94:
[----:B-----5:R-:W-:Y:S01]  /*4350*/  LOP3.LUT R12, R12, 0xff, RZ, 0xc0, !PT ;  /* 0x000000ff0c0c7812 */ /* 0x020fe200078ec0ff */
[----:B------:R-:W-:Y:S01]  /*4360*/  BSSY B1, `(.L_x_96) ;  /* 0x000000b000017945 */ /* 0x000fe20003800000 */
[----:B------:R-:W-:Y:S02]  /*4370*/  ISETP.LT.OR P1, PT, R25, 0x9, !P1 ;  /* 0x000000091900780c */ /* 0x000fe40004f21670 */
[----:B------:R-:W-:-:S05]  /*4380*/  F2FP.F16.E5M2.UNPACK_B R12, R12 ;  /* 0x0000000cff0c723e */ /* 0x000fca00020004ff */
[----:B01----:R-:W-:-:S05]  /*4390*/  HADD2.F32 R9, -RZ, R12.H0_H0 ;  /* 0x2000000cff097230 */ /* 0x003fca0000004100 */
[----:B------:R-:W-:-:S04]  /*43a0*/  FMUL R8, R9, R10 ;  /* 0x0000000a09087220 */ /* 0x000fc80000400000 */
[----:B------:R-:W-:-:S05]  /*43b0*/  FFMA R8, R11, R3, R8 ;  /* 0x000000030b087223 */ /* 0x000fca0000000008 */
[----:B------:R-:W-:Y:S02]  /*43c0*/  F2FP.SATFINITE.E5M2.F32.PACK_AB_MERGE_C R9, RZ, R8, RZ ;  /* 0x00000008ff09723e */ /* 0x000fe400048060ff */
[----:B------:R-:W-:-:S03]  /*43d0*/  PRMT R8, RZ, 0x7610, R8 ;  /* 0x00007610ff087816 */ /* 0x000fc60000000008 */
[----:B------:R0:W-:Y:S01]  /*43e0*/  @!P0 STG.E.U8 desc[UR16][R6.64+0x38], R9 ;  /* 0x0000380906008986 */ /* 0x0001e2000c101110 */
[----:B------:R-:W-:Y:S05]  /*43f0*/  @P1 BRA `(.L_x_97) ;  /* 0x0000000000041947 */ /* 0x000fea0003800000 */
[----:B------:R1:W5:Y:S02]  /*4400*/  LDG.E.U8 R8, desc[UR16][R16.64+0x39] ;  /* 0x0000391010087981 */ /* 0x000364000c1e1100 */
.L_x_97:
[----:B------:R-:W-:Y:S05]  /*4410*/  BSYNC B1 ;  /* 0x0000000000017941 */ /* 0x000fea0003800000 */
.L_x_96:
[----:B------:R-:W-:Y:S05]  /*4420*/  @P1 BRA `(.L_x_98) ;  /* 0x0000000800601947 */ /* 0x000fea0003800000 */
[----:B-----5:R-:W-:-:S04]  /*4430*/  LOP3.LUT R8, R8, 0xff, RZ, 0xc0, !PT ;  /* 0x000000ff08087812 */ /* 0x020fc800078ec0ff */
[----:B------:R-:W-:-:S05]  /*4440*/  F2FP.F16.E5M2.UNPACK_B R8, R8 ;  /* 0x00000008ff08723e */ /* 0x000fca00020004ff */
[----:B0-----:R-:W-:-:S05]  /*4450*/  HADD2.F32 R9, -RZ, R8.H0_H0 ;  /* 0x20000008ff097230 */ /* 0x001fca0000004100 */
[----:B------:R-:W-:-:S04]  /*4460*/  FMUL R9, R9, R10 ;  /* 0x0000000a09097220 */ /* 0x000fc80000400000 */
[----:B------:R-:W-:-:S05]  /*4470*/  FFMA R9, R14, R3, R9 ;  /* 0x000000030e097223 */ /* 0x000fca0000000009 */
[----:B------:R-:W-:-:S05]  /*4480*/  F2FP.SATFINITE.E5M2.F32.PACK_AB_MERGE_C R9, RZ, R9, RZ ;  /* 0x00000009ff09723e */ /* 0x000fca00048060ff */
[----:B------:R0:W-:Y:S01]  /*4490*/  STG.E.U8 desc[UR16][R6.64+0x39], R9 ;  /* 0x0000390906007986 */ /* 0x0001e2000c101110 */
[----:B------:R-:W-:Y:S05]  /*44a0*/  BRA `(.L_x_98) ;  /* 0x0000000800407947 */ /* 0x000fea0003800000 */
.L_x_33:
[C---:B------:R-:W-:Y:S01]  /*44b0*/  ISETP.GE.AND P3, PT, R26.reuse, 0x1, PT ;  /* 0x000000011a00780c */ /* 0x040fe20003f66270 */
[-C--:B--2---:R-:W-:Y:S01]  /*44c0*/  FMUL R79, R79, R3.reuse ;  /* 0x000000034f4f7220 */ /* 0x084fe20000400000 */
[----:B------:R-:W-:Y:S01]  /*44d0*/  ISETP.GE.AND P0, PT, R26, 0x2, PT ;  /* 0x000000021a00780c */ /* 0x000fe20003f06270 */
[-C--:B------:R-:W-:Y:S01]  /*44e0*/  FMUL R78, R78, R3.reuse ;  /* 0x000000034e4e7220 */ /* 0x080fe20000400000 */
[----:B------:R-:W-:Y:S01]  /*44f0*/  ISETP.LT.OR P1, PT, R25, 0x1, !P3 ;  /* 0x000000011900780c */ /* 0x000fe20005f21670 */
[-C--:B------:R-:W-:Y:S01]  /*4500*/  FMUL R77, R77, R3.reuse ;  /* 0x000000034d4d7220 */ /* 0x080fe20000400000 */
[C---:B------:R-:W-:Y:S01]  /*4510*/  ISETP.LT.OR P2, PT, R25.reuse, 0x1, !P0 ;  /* 0x000000011900780c */ /* 0x040fe20004741670 */
[-C--:B------:R-:W-:Y:S01]  /*4520*/  FMUL R76, R76, R3.reuse ;  /* 0x000000034c4c7220 */ /* 0x080fe20000400000 */
[----:B------:R-:W-:Y:S01]  /*4530*/  ISETP.LT.OR P3, PT, R25, 0x9, !P3 ;  /* 0x000000091900780c */ /* 0x000fe20005f61670 */
[----:B------:R-:W-:Y:S01]  /*4540*/  FMUL R75, R75, R3 ;  /* 0x000000034b4b7220 */ /* 0x000fe20000400000 */
[----:B------:R-:W-:Y:S01]  /*4550*/  F2FP.SATFINITE.E5M2.F32.PACK_AB_MERGE_C R79, RZ, R79, RZ ;  /* 0x0000004fff4f723e */ /* 0x000fe200048060ff */
[-C--:B------:R-:W-:Y:S01]  /*4560*/  FMUL R74, R74, R3.reuse ;  /* 0x000000034a4a7220 */ /* 0x080fe20000400000 */
[----:B------:R-:W-:Y:S01]  /*4570*/  F2FP.SATFINITE.E5M2.F32.PACK_AB_MERGE_C R13, RZ, R78, RZ ;  /* 0x0000004eff0d723e */ /* 0x000fe200048060ff */
[----:B------:R-:W-:Y:S01]  /*4580*/  FMUL R73, R73, R3 ;  /* 0x0000000349497220 */ /* 0x000fe20000400000 */
[----:B------:R-:W-:Y:S01]  /*4590*/  F2FP.SATFINITE.E5M2.F32.PACK_AB_MERGE_C R77, RZ, R77, RZ ;  /* 0x0000004dff4d723e */ /* 0x000fe200048060ff */
[-C--:B------:R-:W-:Y:S01]  /*45a0*/  FMUL R72, R72, R3.reuse ;  /* 0x0000000348487220 */ /* 0x080fe20000400000 */
[----:B------:R-:W-:Y:S01]  /*45b0*/  ISETP.LT.OR P0, PT, R25, 0x9, !P0 ;  /* 0x000000091900780c */ /* 0x000fe20004701670 */
[----:B------:R-:W-:Y:S01]  /*45c0*/  @!P1 STG.E.U8 desc[UR16][R8.64], R79 ;  /* 0x0000004f08009986 */ /* 0x000fe2000c101110 */
[C---:B------:R-:W-:Y:S01]  /*45d0*/  ISETP.GE.AND P1, PT, R26.reuse, 0x9, PT ;  /* 0x000000091a00780c */ /* 0x040fe20003f26270 */
[----:B------:R-:W-:Y:S01]  /*45e0*/  FMUL R71, R71, R3 ;  /* 0x0000000347477220 */ /* 0x000fe20000400000 */
[----:B------:R-:W-:Y:S01]  /*45f0*/  F2FP.SATFINITE.E5M2.F32.PACK_AB_MERGE_C R75, RZ, R75, RZ ;  /* 0x0000004bff4b723e */ /* 0x000fe200048060ff */
[----:B------:R0:W-:Y:S01]  /*4600*/  @!P2 STG.E.U8 desc[UR16][R8.64+0x1], R13 ;  /* 0x0000010d0800a986 */ /* 0x0001e2000c101110 */
[----:B------:R-:W-:Y:S01]  /*4610*/  ISETP.GE.AND P2, PT, R26, 0xa, PT ;  /* 0x0000000a1a00780c */ /* 0x000fe20003f46270 */
[-C--:B------:R-:W-:Y:S01]  /*4620*/  FMUL R70, R70, R3.reuse ;  /* 0x0000000346467220 */ /* 0x080fe20000400000 */
[----:B------:R-:W-:Y:S01]  /*4630*/  F2FP.SATFINITE.E5M2.F32.PACK_AB_MERGE_C R17, RZ, R74, RZ ;  /* 0x0000004aff11723e */ /* 0x000fe200048060ff */
[----:B------:R-:W-:Y:S01]  /*4640*/  @!P3 STG.E.U8 desc[UR16][R6.64], R77 ;  /* 0x0000004d0600b986 */ /* 0x000fe2000c101110 */
[C---:B------:R-:W-:Y:S01]  /*4650*/  ISETP.LT.OR P3, PT, R25.reuse, 0x1, !P1 ;  /* 0x000000011900780c */ /* 0x040fe20004f61670 */
[-C--:B------:R-:W-:Y:S01]  /*4660*/  FMUL R68, R68, R3.reuse ;  /* 0x0000000344447220 */ /* 0x080fe20000400000 */
[----:B------:R-:W-:Y:S01]  /*4670*/  ISETP.LT.OR P5, PT, R25, 0x1, !P2 ;  /* 0x000000011900780c */ /* 0x000fe200057a1670 */
[-C--:B------:R-:W-:Y:S01]  /*4680*/  FMUL R67, R67, R3.reuse ;  /* 0x0000000343437220 */ /* 0x080fe20000400000 */
[----:B------:R-:W-:Y:S01]  /*4690*/  ISETP.LT.OR P1, PT, R25, 0x9, !P1 ;  /* 0x000000091900780c */ /* 0x000fe20004f21670 */
[----:B------:R-:W-:Y:S01]  /*46a0*/  FMUL R65, R65, R3 ;  /* 0x0000000341417220 */ /* 0x000fe20000400000 */
[----:B------:R-:W-:Y:S01]  /*46b0*/  F2FP.SATFINITE.E5M2.F32.PACK_AB_MERGE_C R73, RZ, R73, RZ ;  /* 0x00000049ff49723e */ /* 0x000fe200048060ff */
[-C--:B------:R-:W-:Y:S01]  /*46c0*/  FMUL R66, R66, R3.reuse ;  /* 0x0000000342427220 */ /* 0x080fe20000400000 */
[----:B0-----:R-:W-:Y:S01]  /*46d0*/  F2FP.SATFINITE.E5M2.F32.PACK_AB_MERGE_C R13, RZ, R76, RZ ;  /* 0x0000004cff0d723e */ /* 0x001fe200048060ff */
[-C--:B------:R-:W-:Y:S01]  /*46e0*/  FMUL R64, R64, R3.reuse ;  /* 0x0000000340407220 */ /* 0x080fe20000400000 */
[----:B------:R-:W-:Y:S01]  /*46f0*/  ISETP.LT.OR P2, PT, R25, 0x9, !P2 ;  /* 0x000000091900780c */ /* 0x000fe20005741670 */
[-C--:B------:R-:W-:Y:S01]  /*4700*/  FMUL R63, R63, R3.reuse ;  /* 0x000000033f3f7220 */ /* 0x080fe20000400000 */
[----:B------:R-:W-:Y:S01]  /*4710*/  F2FP.SATFINITE.E5M2.F32.PACK_AB_MERGE_C R27, RZ, R72, RZ ;  /* 0x00000048ff1b723e */ /* 0x000fe200048060ff */
[----:B------:R0:W-:Y:S01]  /*4720*/  @!P0 STG.E.U8 desc[UR16][R6.64+0x1], R13 ;  /* 0x0000010d06008986 */ /* 0x0001e2000c101110 */
[C---:B------:R-:W-:Y:S01]  /*4730*/  ISETP.GE.AND P0, PT, R26.reuse, 0x11, PT ;  /* 0x000000111a00780c */ /* 0x040fe20003f06270 */
[----:B------:R-:W-:Y:S01]  /*4740*/  FMUL R61, R61, R3 ;  /* 0x000000033d3d7220 */ /* 0x000fe20000400000 */
[----:B------:R-:W-:Y:S01]  /*4750*/  F2FP.SATFINITE.E5M2.F32.PACK_AB_MERGE_C R71, RZ, R71, RZ ;  /* 0x00000047ff47723e */ /* 0x000fe200048060ff */
[----:B------:R-:W-:Y:S01]  /*4760*/  @!P3 STG.E.U8 desc[UR16][R8.64+0x8], R75 ;  /* 0x0000084b0800b986 */ /* 0x000fe2000c101110 */
[----:B------:R-:W-:Y:S01]  /*4770*/  ISETP.GE.AND P3, PT, R26, 0x12, PT ;  /* 0x000000121a00780c */ /* 0x000fe20003f66270 */
[----:B------:R-:W-:Y:S01]  /*4780*/  FMUL R62, R62, R3 ;  /* 0x000000033e3e7220 */ /* 0x000fe20000400000 */
[----:B------:R-:W-:Y:S01]  /*4790*/  F2FP.SATFINITE.E5M2.F32.PACK_AB_MERGE_C R67, RZ, R67, RZ ;  /* 0x00000043ff43723e */ /* 0x000fe200048060ff */
[----:B------:R1:W-:Y:S01]  /*47a0*/  @!P5 STG.E.U8 desc[UR16][R8.64+0x9], R17 ;  /* 0x000009110800d986 */ /* 0x0003e2000c101110 */
[----:B------:R-:W-:Y:S01]  /*47b0*/  ISETP.LT.OR P5, PT, R25, 0x1, !P3 ;  /* 0x000000011900780c */ /* 0x000fe20005fa1670 */
[-C--:B------:R-:W-:Y:S01]  /*47c0*/  FMUL R59, R59, R3.reuse ;  /* 0x000000033b3b7220 */ /* 0x080fe20000400000 */
[C---:B------:R-:W-:Y:S01]  /*47d0*/  ISETP.LT.OR P3, PT, R25.reuse, 0x9, !P3 ;  /* 0x000000091900780c */ /* 0x040fe20005f61670 */
[----:B------:R-:W-:Y:S01]  /*47e0*/  @!P1 STG.E.U8 desc[UR16][R6.64+0x8], R73 ;  /* 0x0000084906009986 */ /* 0x000fe2000c101110 */
[----:B------:R-:W-:Y:S01]  /*47f0*/  ISETP.LT.OR P1, PT, R25, 0x1, !P0 ;  /* 0x000000011900780c */ /* 0x000fe20004721670 */
[-C--:B------:R-:W-:Y:S01]  /*4800*/  FMUL R60, R60, R3.reuse ;  /* 0x000000033c3c7220 */ /* 0x080fe20000400000 */
[----:B0-----:R-:W-:Y:S01]  /*4810*/  F2FP.SATFINITE.E5M2.F32.PACK_AB_MERGE_C R13, RZ, R70, RZ ;  /* 0x00000046ff0d723e */ /* 0x001fe200048060ff */
[----:B------:R-:W-:Y:S01]  /*4820*/  @!P2 STG.E.U8 desc[UR16][R6.64+0x9], R27 ;  /* 0x0000091b0600a986 */ /* 0x000fe2000c101110 */
[----:B------:R-:W-:Y:S01]  /*4830*/  ISETP.GE.AND P2, PT, R26, 0x19, PT ;  /* 0x000000191a00780c */ /* 0x000fe20003f46270 */
[-C--:B------:R-:W-:Y:S01]  /*4840*/  FMUL R57, R57, R3.reuse ;  /* 0x0000000339397220 */ /* 0x080fe20000400000 */
[C---:B------:R-:W-:Y:S01]  /*4850*/  ISETP.LT.OR P0, PT, R25.reuse, 0x9, !P0 ;  /* 0x000000091900780c */ /* 0x040fe20004701670 */
[-C--:B------:R-:W-:Y:S01]  /*4860*/  FMUL R58, R58, R3.reuse ;  /* 0x000000033a3a7220 */ /* 0x080fe20000400000 */
[----:B------:R-:W-:Y:S01]  /*4870*/  ISETP.LT.OR P6, PT, R25, 0x1, !P2 ;  /* 0x000000011900780c */ /* 0x000fe200057c1670 */
[----:B------:R0:W-:Y:S01]  /*4880*/  @!P5 STG.E.U8 desc[UR16][R8.64+0x11], R13 ;  /* 0x0000110d0800d986 */ /* 0x0001e2000c101110 */
[----:B-1----:R-:W-:Y:S01]  /*4890*/  F2FP.SATFINITE.E5M2.F32.PACK_AB_MERGE_C R17, RZ, R68, RZ ;  /* 0x00000044ff11723e */ /* 0x002fe200048060ff */
[----:B------:R-:W-:Y:S01]  /*48a0*/  FMUL R56, R56, R3 ;  /* 0x0000000338387220 */ /* 0x000fe20000400000 */
[----:B------:R-:W-:Y:S01]  /*48b0*/  F2FP.SATFINITE.E5M2.F32.PACK_AB_MERGE_C R65, RZ, R65, RZ ;  /* 0x00000041ff41723e */ /* 0x000fe200048060ff */
[----:B------:R-:W-:Y:S01]  /*48c0*/  @!P1 STG.E.U8 desc[UR16][R8.64+0x10], R71 ;  /* 0x0000104708009986 */ /* 0x000fe2000c101110 */
[----:B------:R-:W-:Y:S01]  /*48d0*/  ISETP.GE.AND P1, PT, R26, 0x1a, PT ;  /* 0x0000001a1a00780c */ /* 0x000fe20003f26270 */
[-C--:B------:R-:W-:Y:S01]  /*48e0*/  FMUL R23, R23, R3.reuse ;  /* 0x0000000317177220 */ /* 0x080fe20000400000 */
[C---:B------:R-:W-:Y:S01]  /*48f0*/  ISETP.LT.OR P2, PT, R25.reuse, 0x9, !P2 ;  /* 0x000000091900780c */ /* 0x040fe20005741670 */
[----:B------:R1:W-:Y:S01]  /*4900*/  @!P3 STG.E.U8 desc[UR16][R6.64+0x11], R17 ;  /* 0x000011110600b986 */ /* 0x0003e2000c101110 */
[----:B------:R-:W-:Y:S01]  /*4910*/  ISETP.LT.OR P5, PT, R25, 0x1, !P1 ;  /* 0x000000011900780c */ /* 0x000fe20004fa1670 */
[-C--:B------:R-:W-:Y:S01]  /*4920*/  FMUL R21, R21, R3.reuse ;  /* 0x0000000315157220 */ /* 0x080fe20000400000 */
[----:B------:R-:W-:Y:S01]  /*4930*/  ISETP.LT.OR P3, PT, R25, 0x9, !P1 ;  /* 0x000000091900780c */ /* 0x000fe20004f61670 */
[----:B------:R-:W-:Y:S01]  /*4940*/  @!P0 STG.E.U8 desc[UR16][R6.64+0x10], R67 ;  /* 0x0000104306008986 */ /* 0x000fe2000c101110 */
[----:B0-----:R-:W-:Y:S01]  /*4950*/  F2FP.SATFINITE.E5M2.F32.PACK_AB_MERGE_C R13, RZ, R66, RZ ;  /* 0x00000042ff0d723e */ /* 0x001fe200048060ff */
[-C--:B------:R-:W-:Y:S01]  /*4960*/  FMUL R22, R22, R3.reuse ;  /* 0x0000000316167220 */ /* 0x080fe20000400000 */
[C---:B------:R-:W-:Y:S01]  /*4970*/  ISETP.GE.AND P0, PT, R26.reuse, 0x21, PT ;  /* 0x000000211a00780c */ /* 0x040fe20003f06270 */
[----:B------:R-:W-:Y:S01]  /*4980*/  @!P6 STG.E.U8 desc[UR16][R8.64+0x18], R65 ;  /* 0x000018410800e986 */ /* 0x000fe2000c101110 */
[----:B------:R-:W-:Y:S01]  /*4990*/  ISETP.GE.AND P1, PT, R26, 0x22, PT ;  /* 0x000000221a00780c */ /* 0x000fe20003f26270 */
[-C--:B------:R-:W-:Y:S01]  /*49a0*/  FMUL R19, R19, R3.reuse ;  /* 0x0000000313137220 */ /* 0x080fe20000400000 */
[C---:B------:R-:W-:Y:S01]  /*49b0*/  ISETP.LT.OR P6, PT, R25.reuse, 0x1, !P0 ;  /* 0x000000011900780c */ /* 0x040fe200047c1670 */
[-C--:B------:R-:W-:Y:S01]  /*49c0*/  FMUL R20, R20, R3.reuse ;  /* 0x0000000314147220 */ /* 0x080fe20000400000 */
[----:B-1----:R-:W-:Y:S01]  /*49d0*/  F2FP.SATFINITE.E5M2.F32.PACK_AB_MERGE_C R17, RZ, R64, RZ ;  /* 0x00000040ff11723e */ /* 0x002fe200048060ff */
[----:B------:R0:W-:Y:S01]  /*49e0*/  @!P5 STG.E.U8 desc[UR16][R8.64+0x19], R13 ;  /* 0x0000190d0800d986 */ /* 0x0001e2000c101110 */
[----:B------:R-:W-:Y:S01]  /*49f0*/  ISETP.LT.OR P5, PT, R25, 0x1, !P1 ;  /* 0x000000011900780c */ /* 0x000fe20004fa1670 */
[----:B------:R-:W-:Y:S01]  /*4a00*/  FMUL R15, R15, R3 ;  /* 0x000000030f0f7220 */ /* 0x000fe20000400000 */
[----:B------:R-:W-:Y:S01]  /*4a10*/  F2FP.SATFINITE.E5M2.F32.PACK_AB_MERGE_C R63, RZ, R63, RZ ;  /* 0x0000003fff3f723e */ /* 0x000fe200048060ff */
[----:B------:R1:W-:Y:S01]  /*4a20*/  @!P3 STG.E.U8 desc[UR16][R6.64+0x19], R17 ;  /* 0x000019110600b986 */ /* 0x0003e2000c101110 */
[----:B------:R-:W-:Y:S01]  /*4a30*/  F2FP.SATFINITE.E5M2.F32.PACK_AB_MERGE_C R61, RZ, R61, RZ ;  /* 0x0000003dff3d723e */ /* 0x000fe200048060ff */
[-C--:B------:R-:W-:Y:S01]  /*4a40*/  FMUL R18, R18, R3.reuse ;  /* 0x0000000312127220 */ /* 0x080fe20000400000 */
[----:B------:R-:W-:Y:S01]  /*4a50*/  F2FP.SATFINITE.E5M2.F32.PACK_AB_MERGE_C R27, RZ, R62, RZ ;  /* 0x0000003eff1b723e */ /* 0x000fe200048060ff */
[----:B------:R-:W-:Y:S01]  /*4a60*/  @!P2 STG.E.U8 desc[UR16][R6.64+0x18], R63 ;  /* 0x0000183f0600a986 */ /* 0x000fe2000c101110 */
[----:B------:R-:W-:Y:S01]  /*4a70*/  ISETP.LT.OR P3, PT, R25, 0x9, !P1 ;  /* 0x000000091900780c */ /* 0x000fe20004f61670 */
[-C--:B------:R-:W-:Y:S01]  /*4a80*/  FMUL R11, R11, R3.reuse ;  /* 0x000000030b0b7220 */ /* 0x080fe20000400000 */
[----:B------:R-:W-:Y:S01]  /*4a90*/  ISETP.GE.AND P2, PT, R26, 0x29, PT ;  /* 0x000000291a00780c */ /* 0x000fe20003f46270 */
[----:B------:R-:W-:Y:S01]  /*4aa0*/  @!P6 STG.E.U8 desc[UR16][R8.64+0x20], R61 ;  /* 0x0000203d0800e986 */ /* 0x000fe2000c101110 */
[C---:B------:R-:W-:Y:S01]  /*4ab0*/  ISETP.LT.OR P0, PT, R25.reuse, 0x9, !P0 ;  /* 0x000000091900780c */ /* 0x040fe20004701670 */
[----:B------:R-:W-:Y:S01]  /*4ac0*/  FMUL R14, R14, R3 ;  /* 0x000000030e0e7220 */ /* 0x000fe20000400000 */
[----:B------:R-:W-:Y:S01]  /*4ad0*/  ISETP.GE.AND P1, PT, R26, 0x2a, PT ;  /* 0x0000002a1a00780c */ /* 0x000fe20003f26270 */
[----:B------:R-:W-:Y:S01]  /*4ae0*/  @!P5 STG.E.U8 desc[UR16][R8.64+0x21], R27 ;  /* 0x0000211b0800d986 */ /* 0x000fe2000c101110 */
[----:B------:R-:W-:-:S02]  /*4af0*/  ISETP.LT.OR P6, PT, R25, 0x1, !P2 ;  /* 0x000000011900780c */ /* 0x000fc400057c1670 */
[C---:B------:R-:W-:Y:S02]  /*4b00*/  ISETP.LT.OR P5, PT, R25.reuse, 0x1, !P1 ;  /* 0x000000011900780c */ /* 0x040fe40004fa1670 */
[----:B------:R-:W-:Y:S02]  /*4b10*/  F2FP.SATFINITE.E5M2.F32.PACK_AB_MERGE_C R59, RZ, R59, RZ ;  /* 0x0000003bff3b723e */ /* 0x000fe400048060ff */
[----:B0-----:R-:W-:Y:S02]  /*4b20*/  F2FP.SATFINITE.E5M2.F32.PACK_AB_MERGE_C R13, RZ, R60, RZ ;  /* 0x0000003cff0d723e */ /* 0x001fe400048060ff */
[----:B------:R-:W-:Y:S01]  /*4b30*/  F2FP.SATFINITE.E5M2.F32.PACK_AB_MERGE_C R57, RZ, R57, RZ ;  /* 0x00000039ff39723e */ /* 0x000fe200048060ff */
[----:B------:R-:W-:Y:S01]  /*4b40*/  @!P0 STG.E.U8 desc[UR16][R6.64+0x20], R59 ;  /* 0x0000203b06008986 */ /* 0x000fe2000c101110 */
[----:B-1----:R-:W-:Y:S02]  /*4b50*/  F2FP.SATFINITE.E5M2.F32.PACK_AB_MERGE_C R17, RZ, R58, RZ ;  /* 0x0000003aff11723e */ /* 0x002fe400048060ff */
[C---:B------:R-:W-:Y:S01]  /*4b60*/  ISETP.LT.OR P1, PT, R25.reuse, 0x9, !P1 ;  /* 0x000000091900780c */ /* 0x040fe20004f21670 */
[----:B------:R0:W-:Y:S01]  /*4b70*/  @!P3 STG.E.U8 desc[UR16][R6.64+0x21], R13 ;  /* 0x0000210d0600b986 */ /* 0x0001e2000c101110 */
[----:B------:R-:W-:-:S02]  /*4b80*/  ISETP.LT.OR P2, PT, R25, 0x9, !P2 ;  /* 0x000000091900780c */ /* 0x000fc40005741670 */
[C---:B------:R-:W-:Y:S01]  /*4b90*/  ISETP.GE.AND P3, PT, R26.reuse, 0x31, PT ;  /* 0x000000311a00780c */ /* 0x040fe20003f66270 */
[----:B------:R-:W-:Y:S01]  /*4ba0*/  @!P6 STG.E.U8 desc[UR16][R8.64+0x28], R57 ;  /* 0x000028390800e986 */ /* 0x000fe2000c101110 */
[----:B------:R-:W-:Y:S02]  /*4bb0*/  ISETP.GE.AND P0, PT, R26, 0x32, PT ;  /* 0x000000321a00780c */ /* 0x000fe40003f06270 */
[----:B------:R-:W-:Y:S01]  /*4bc0*/  F2FP.SATFINITE.E5M2.F32.PACK_AB_MERGE_C R23, RZ, R23, RZ ;  /* 0x00000017ff17723e */ /* 0x000fe200048060ff */
[----:B------:R1:W-:Y:S01]  /*4bd0*/  @!P5 STG.E.U8 desc[UR16][R8.64+0x29], R17 ;  /* 0x000029110800d986 */ /* 0x0003e2000c101110 */
[C---:B------:R-:W-:Y:S02]  /*4be0*/  ISETP.LT.OR P5, PT, R25.reuse, 0x1, !P3 ;  /* 0x000000011900780c */ /* 0x040fe40005fa1670 */
[----:B------:R-:W-:Y:S02]  /*4bf0*/  ISETP.LT.OR P6, PT, R25, 0x1, !P0 ;  /* 0x000000011900780c */ /* 0x000fe400047c1670 */
[----:B0-----:R-:W-:Y:S01]  /*4c00*/  F2FP.SATFINITE.E5M2.F32.PACK_AB_MERGE_C R13, RZ, R56, RZ ;  /* 0x00000038ff0d723e */ /* 0x001fe200048060ff */
[----:B------:R-:W-:Y:S01]  /*4c10*/  @!P2 STG.E.U8 desc[UR16][R6.64+0x28], R23 ;  /* 0x000028170600a986 */ /* 0x000fe2000c101110 */
[----:B------:R-:W-:-:S02]  /*4c20*/  F2FP.SATFINITE.E5M2.F32.PACK_AB_MERGE_C R21, RZ, R21, RZ ;  /* 0x00000015ff15723e */ /* 0x000fc400048060ff */
[C---:B------:R-:W-:Y:S01]  /*4c30*/  ISETP.GE.AND P2, PT, R26.reuse, 0x3a, PT ;  /* 0x0000003a1a00780c */ /* 0x040fe20003f46270 */
[----:B------:R0:W-:Y:S01]  /*4c40*/  @!P1 STG.E.U8 desc[UR16][R6.64+0x29], R13 ;  /* 0x0000290d06009986 */ /* 0x0001e2000c101110 */
[C---:B------:R-:W-:Y:S02]  /*4c50*/  ISETP.LT.OR P1, PT, R25.reuse, 0x9, !P3 ;  /* 0x000000091900780c */ /* 0x040fe40005f21670 */
[----:B-1----:R-:W-:Y:S01]  /*4c60*/  F2FP.SATFINITE.E5M2.F32.PACK_AB_MERGE_C R17, RZ, R22, RZ ;  /* 0x00000016ff11723e */ /* 0x002fe200048060ff */
[----:B------:R-:W-:Y:S01]  /*4c70*/  @!P5 STG.E.U8 desc[UR16][R8.64+0x30], R21 ;  /* 0x000030150800d986 */ /* 0x000fe2000c101110 */
[----:B------:R-:W-:Y:S02]  /*4c80*/  ISETP.GE.AND P3, PT, R26, 0x39, PT ;  /* 0x000000391a00780c */ /* 0x000fe40003f66270 */
[C---:B------:R-:W-:Y:S01]  /*4c90*/  ISETP.LT.OR P0, PT, R25.reuse, 0x9, !P0 ;  /* 0x000000091900780c */ /* 0x040fe20004701670 */
[----:B------:R1:W-:Y:S01]  /*4ca0*/  @!P6 STG.E.U8 desc[UR16][R8.64+0x31], R17 ;  /* 0x000031110800e986 */ /* 0x0003e2000c101110 */
[----:B------:R-:W-:-:S02]  /*4cb0*/  ISETP.LT.OR P5, PT, R25, 0x1, !P3 ;  /* 0x000000011900780c */ /* 0x000fc40005fa1670 */
[C---:B------:R-:W-:Y:S02]  /*4cc0*/  ISETP.LT.OR P6, PT, R25.reuse, 0x1, !P2 ;  /* 0x000000011900780c */ /* 0x040fe400057c1670 */
[C---:B------:R-:W-:Y:S02]  /*4cd0*/  ISETP.LT.OR P3, PT, R25.reuse, 0x9, !P3 ;  /* 0x000000091900780c */ /* 0x040fe40005f61670 */
[----:B------:R-:W-:Y:S02]  /*4ce0*/  ISETP.LT.OR P2, PT, R25, 0x9, !P2 ;  /* 0x000000091900780c */ /* 0x000fe40005741670 */
[----:B------:R-:W-:Y:S02]  /*4cf0*/  F2FP.SATFINITE.E5M2.F32.PACK_AB_MERGE_C R19, RZ, R19, RZ ;  /* 0x00000013ff13723e */ /* 0x000fe400048060ff */
[----:B0-----:R-:W-:Y:S02]  /*4d00*/  F2FP.SATFINITE.E5M2.F32.PACK_AB_MERGE_C R13, RZ, R20, RZ ;  /* 0x00000014ff0d723e */ /* 0x001fe400048060ff */
[----:B------:R-:W-:Y:S01]  /*4d10*/  F2FP.SATFINITE.E5M2.F32.PACK_AB_MERGE_C R15, RZ, R15, RZ ;  /* 0x0000000fff0f723e */ /* 0x000fe200048060ff */
[----:B------:R0:W-:Y:S01]  /*4d20*/  @!P1 STG.E.U8 desc[UR16][R6.64+0x30], R19 ;  /* 0x0000301306009986 */ /* 0x0001e2000c101110 */
[----:B-1----:R-:W-:-:S02]  /*4d30*/  F2FP.SATFINITE.E5M2.F32.PACK_AB_MERGE_C R17, RZ, R18, RZ ;  /* 0x00000012ff11723e */ /* 0x002fc400048060ff */
[----:B------:R-:W-:Y:S01]  /*4d40*/  F2FP.SATFINITE.E5M2.F32.PACK_AB_MERGE_C R11, RZ, R11, RZ ;  /* 0x0000000bff0b723e */ /* 0x000fe200048060ff */
[----:B------:R0:W-:Y:S01]  /*4d50*/  @!P0 STG.E.U8 desc[UR16][R6.64+0x31], R13 ;  /* 0x0000310d06008986 */ /* 0x0001e2000c101110 */
[----:B------:R-:W-:-:S03]  /*4d60*/  F2FP.SATFINITE.E5M2.F32.PACK_AB_MERGE_C R21, RZ, R14, RZ ;  /* 0x0000000eff15723e */ /* 0x000fc600048060ff */
[----:B------:R0:W-:Y:S04]  /*4d70*/  @!P5 STG.E.U8 desc[UR16][R8.64+0x38], R15 ;  /* 0x0000380f0800d986 */ /* 0x0001e8000c101110 */
[----:B------:R0:W-:Y:S04]  /*4d80*/  @!P6 STG.E.U8 desc[UR16][R8.64+0x39], R17 ;  /* 0x000039110800e986 */ /* 0x0001e8000c101110 */
[----:B------:R0:W-:Y:S04]  /*4d90*/  @!P3 STG.E.U8 desc[UR16][R6.64+0x38], R11 ;  /* 0x0000380b0600b986 */ /* 0x0001e8000c101110 */
[----:B------:R0:W-:Y:S02]  /*4da0*/  @!P2 STG.E.U8 desc[UR16][R6.64+0x39], R21 ;  /* 0x000039150600a986 */ /* 0x0001e4000c101110 */
.L_x_98:
[----:B------:R-:W-:Y:S05]  /*4db0*/  BSYNC B0 ;  /* 0x0000000000007941 */ /* 0x000fea0003800000 */
.L_x_32:
[----:B------:R-:W-:Y:S01]  /*4dc0*/  ULDC UR6, c[0x0][0xc] ;  /* 0x0000030000067ab9 */ /* 0x000fe20000000800 */
[----:B------:R-:W-:Y:S01]  /*4dd0*/  ULDC UR7, c[0x0][0x10] ;  /* 0x0000040000077ab9 */ /* 0x000fe20000000800 */
[----:B0-----:R-:W0:Y:S01]  /*4de0*/  LDC R9, c[0x0][0x14] ;  /* 0x00000500ff097b82 */ /* 0x001e220000000800 */
[----:B------:R-:W-:Y:S01]  /*4df0*/  UIMAD.WIDE.U32 UR6, UR6, UR7, URZ ;  /* 0x00000007060672a5 */ /* 0x000fe2000f8e003f */
[----:B------:R-:W-:Y:S02]  /*4e00*/  IMAD.MOV.U32 R6, RZ, RZ, R0 ;  /* 0x000000ffff067224 */ /* 0x000fe400078e0000 */
[----:B------:R-:W-:Y:S02]  /*4e10*/  IMAD.MOV.U32 R7, RZ, RZ, R5 ;  /* 0x000000ffff077224 */ /* 0x000fe400078e0005 */
[----:B------:R-:W-:Y:S02]  /*4e20*/  IMAD.MOV.U32 R12, RZ, RZ, -0x1 ;  /* 0xffffffffff0c7424 */ /* 0x000fe400078e00ff */
[----:B------:R-:W-:-:S02]  /*4e30*/  IMAD.MOV.U32 R69, RZ, RZ, -0x1 ;  /* 0xffffffffff457424 */ /* 0x000fc400078e00ff */
[----:B0-----:R-:W-:-:S04]  /*4e40*/  IMAD.WIDE.U32 R6, R9, UR6, R6 ;  /* 0x0000000609067c25 */ /* 0x001fc8000f8e0006 */
[----:B------:R-:W-:Y:S01]  /*4e50*/  IMAD R5, R9, UR7, RZ ;  /* 0x0000000709057c24 */ /* 0x000fe2000f8e02ff */
[----:B------:R-:W-:Y:S01]  /*4e60*/  ULDC.64 UR6, c[0x0][0x650] ;  /* 0x0001940000067ab9 */ /* 0x000fe20000000a00 */
[----:B------:R-:W-:Y:S01]  /*4e70*/  IMAD.MOV.U32 R0, RZ, RZ, R6 ;  /* 0x000000ffff007224 */ /* 0x000fe200078e0006 */
[----:B------:R-:W-:Y:S01]  /*4e80*/  ISETP.GE.U32.AND P0, PT, R6, UR6, PT ;  /* 0x0000000606007c0c */ /* 0x000fe2000bf06070 */
[----:B------:R-:W-:Y:S01]  /*4e90*/  IMAD.IADD R5, R7, 0x1, R5 ;  /* 0x0000000107057824 */ /* 0x000fe200078e0205 */
[----:B------:R-:W-:-:S04]  /*4ea0*/  PRMT R7, RZ, 0x7610, R7 ;  /* 0x00007610ff077816 */ /* 0x000fc80000000007 */
[----:B------:R-:W-:-:S13]  /*4eb0*/  ISETP.GE.U32.AND.EX P0, PT, R5, UR7, PT, P0 ;  /* 0x0000000705007c0c */ /* 0x000fda000bf06100 */
[----:B------:R-:W-:Y:S05]  /*4ec0*/  @P0 BRA `(.L_x_99) ;  /* 0x0000000400640947 */ /* 0x000fea0003800000 */
[----:B------:R-:W0:Y:S01]  /*4ed0*/  S2R R20, SR_CTAID.X ;  /* 0x0000000000147919 */ /* 0x000e220000002500 */
[----:B------:R-:W0:Y:S01]  /*4ee0*/  LDC.64 R14, c[0x0][0x628] ;  /* 0x00018a00ff0e7b82 */ /* 0x000e220000000a00 */
[----:B------:R-:W-:Y:S01]  /*4ef0*/  ULDC UR6, c[0x0][0x150] ;  /* 0x0000540000067ab9 */ /* 0x000fe20000000800 */
[----:B------:R-:W-:Y:S01]  /*4f00*/  IMAD.MOV.U32 R12, RZ, RZ, R0 ;  /* 0x000000ffff0c7224 */ /* 0x000fe200078e0000 */
[----:B------:R-:W0:Y:S01]  /*4f10*/  S2R R22, SR_CTAID.Y ;  /* 0x0000000000167919 */ /* 0x000e220000002600 */
[----:B------:R-:W-:-:S04]  /*4f20*/  IMAD.MOV.U32 R13, RZ, RZ, R5 ;  /* 0x000000ffff0d7224 */ /* 0x000fc800078e0005 */
[----:B------:R-:W0:Y:S08]  /*4f30*/  LDC R23, c[0x0][0x144] ;  /* 0x00005100ff177b82 */ /* 0x000e300000000800 */
[----:B-1234-:R-:W1:Y:S08]  /*4f40*/  LDC R16, c[0x0][0x630] ;  /* 0x00018c00ff107b82 */ /* 0x01ee700000000800 */
[----:B------:R-:W2:Y:S01]  /*4f50*/  LDC.64 R18, c[0x0][0x620] ;  /* 0x00018800ff127b82 */ /* 0x000ea20000000a00 */
[----:B0-----:R-:W-:-:S04]  /*4f60*/  ISETP.NE.U32.AND P0, PT, R14, RZ, PT ;  /* 0x000000ff0e00720c */ /* 0x001fc80003f05070 */
[----:B------:R-:W-:Y:S02]  /*4f70*/  ISETP.NE.AND.EX P0, PT, R15, RZ, PT, P0 ;  /* 0x000000ff0f00720c */ /* 0x000fe40003f05300 */
[----:B------:R-:W-:-:S05]  /*4f80*/  I2FP.F32.U32 R6, R20 ;  /* 0x0000001400067245 */ /* 0x000fca0000201000 */
[----:B------:R-:W-:-:S04]  /*4f90*/  FMUL R6, R6, UR6 ;  /* 0x0000000606067c20 */ /* 0x000fc80008400000 */
[----:B------:R0:W3:Y:S02]  /*4fa0*/  F2I.U32.TRUNC.NTZ R21, R6 ;  /* 0x0000000600157305 */ /* 0x0000e4000020f000 */
[----:B-1----:R-:W-:Y:S05]  /*4fb0*/  @!P0 BRA `(.L_x_100) ;  /* 0x0000000000288947 */ /* 0x002fea0003800000 */
[----:B------:R-:W1:Y:S02]  /*4fc0*/  LDC R7, c[0x0][0x634] ;  /* 0x00018d00ff077b82 */ /* 0x000e640000000800 */
[----:B-1----:R-:W-:-:S05]  /*4fd0*/  IADD3 R11, P0, R0, R7, RZ ;  /* 0x00000007000b7210 */ /* 0x002fca0007f1e0ff */
[----:B------:R-:W-:-:S04]  /*4fe0*/  IMAD.X R17, RZ, RZ, R5, P0 ;  /* 0x000000ffff117224 */ /* 0x000fc800000e0605 */
[----:B0-----:R-:W-:-:S04]  /*4ff0*/  IMAD.WIDE.U32 R6, R17, R14, RZ ;  /* 0x0000000e11067225 */ /* 0x001fc800078e00ff */
[----:B-----5:R-:W-:-:S04]  /*5000*/  IMAD.WIDE.U32 R8, P0, R11, R15, R6 ;  /* 0x0000000f0b087225 */ /* 0x020fc80007800006 */
[----:B------:R-:W-:-:S04]  /*5010*/  IMAD.WIDE.U32 R6, R11, R14, RZ ;  /* 0x0000000e0b067225 */ /* 0x000fc800078e00ff */
[----:B------:R-:W-:Y:S01]  /*5020*/  IMAD.X R13, RZ, RZ, RZ, P0 ;  /* 0x000000ffff0d7224 */ /* 0x000fe200000e06ff */
[----:B------:R-:W-:Y:S01]  /*5030*/  IADD3 RZ, P0, R7, R8, RZ ;  /* 0x0000000807ff7210 */ /* 0x000fe20007f1e0ff */
[----:B------:R-:W-:-:S04]  /*5040*/  IMAD.MOV.U32 R12, RZ, RZ, R9 ;  /* 0x000000ffff0c7224 */ /* 0x000fc800078e0009 */
[----:B------:R-:W-:-:S08]  /*5050*/  IMAD.WIDE.U32.X R12, R17, R15, R12, P0 ;  /* 0x0000000f110c7225 */ /* 0x000fd000000e040c */
.L_x_100:
[-CC-:B------:R-:W-:Y:S01]  /*5060*/  SHF.R.U64 R69, R12, R16.reuse, R13.reuse ;  /* 0x000000100c457219 */ /* 0x180fe2000000120d */
[----:B------:R-:W1:Y:S01]  /*5070*/  LDC.64 R28, c[0x0][0x640] ;  /* 0x00019000ff1c7b82 */ /* 0x000e620000000a00 */
[----:B0-----:R-:W-:Y:S01]  /*5080*/  SHF.R.U32.HI R6, RZ, R16, R13 ;  /* 0x00000010ff067219 */ /* 0x001fe2000001160d */
[----:B---3--:R-:W-:Y:S01]  /*5090*/  IMAD.MOV R21, RZ, RZ, -R21 ;  /* 0x000000ffff157224 */ /* 0x008fe200078e0a15 */
[----:B------:R-:W-:Y:S01]  /*50a0*/  IADD3 R9, P0, RZ, -R69, RZ ;  /* 0x80000045ff097210 */ /* 0x000fe20007f1e0ff */
[----:B------:R-:W-:Y:S01]  /*50b0*/  ULDC UR6, c[0x0][0x154] ;  /* 0x0000550000067ab9 */ /* 0x000fe20000000800 */
[----:B------:R-:W-:Y:S02]  /*50c0*/  IMAD.MOV.U32 R11, RZ, RZ, 0x1 ;  /* 0x00000001ff0b7424 */ /* 0x000fe400078e00ff */
[----:B------:R-:W-:Y:S01]  /*50d0*/  IMAD R21, R23, R21, R20 ;  /* 0x0000001517157224 */ /* 0x000fe200078e0214 */
[----:B------:R-:W0:Y:S01]  /*50e0*/  LDC R12, c[0x0][0x618] ;  /* 0x00018600ff0c7b82 */ /* 0x000e220000000800 */
[----:B------:R-:W-:-:S02]  /*50f0*/  IMAD.X R7, RZ, RZ, ~R6, P0 ;  /* 0x000000ffff077224 */ /* 0x000fc400000e0e06 */
[----:B------:R-:W-:Y:S02]  /*5100*/  IMAD.MOV.U32 R6, RZ, RZ, R0 ;  /* 0x000000ffff067224 */ /* 0x000fe400078e0000 */
[-C--:B--2--5:R-:W-:Y:S02]  /*5110*/  IMAD R8, R7, R18.reuse, RZ ;  /* 0x0000001207087224 */ /* 0x0a4fe400078e02ff */
[----:B------:R-:W-:Y:S01]  /*5120*/  IMAD.MOV.U32 R7, RZ, RZ, R5 ;  /* 0x000000ffff077224 */ /* 0x000fe200078e0005 */
[----:B------:R-:W2:Y:S01]  /*5130*/  LDC R24, c[0x0][0x608] ;  /* 0x00018200ff187b82 */ /* 0x000ea20000000800 */
[----:B------:R-:W-:-:S04]  /*5140*/  IMAD.WIDE.U32 R6, R9, R18, R6 ;  /* 0x0000001209067225 */ /* 0x000fc800078e0006 */
[----:B------:R-:W-:-:S03]  /*5150*/  IMAD R9, R9, R19, R8 ;  /* 0x0000001309097224 */ /* 0x000fc600078e0208 */
[----:B------:R-:W3:Y:S01]  /*5160*/  LDC R26, c[0x0][0x658] ;  /* 0x00019600ff1a7b82 */ /* 0x000ee20000000800 */
[----:B------:R-:W-:Y:S01]  /*5170*/  I2FP.F32.U32 R8, R22 ;  /* 0x0000001600087245 */ /* 0x000fe20000201000 */
[----:B------:R-:W-:Y:S01]  /*5180*/  IMAD.IADD R7, R7, 0x1, R9 ;  /* 0x0000000107077824 */ /* 0x000fe200078e0209 */
[----:B-1----:R-:W-:Y:S01]  /*5190*/  ISETP.NE.U32.AND P0, PT, R28, RZ, PT ;  /* 0x000000ff1c00720c */ /* 0x002fe20003f05070 */
[----:B------:R-:W-:Y:S02]  /*51a0*/  IMAD.MOV.U32 R9, RZ, RZ, -0x1 ;  /* 0xffffffffff097424 */ /* 0x000fe400078e00ff */
[----:B------:R-:W-:Y:S02]  /*51b0*/  FMUL R8, R8, UR6 ;  /* 0x0000000608087c20 */ /* 0x000fe40008400000 */
[----:B------:R-:W1:Y:S01]  /*51c0*/  LDC R19, c[0x0][0x148] ;  /* 0x00005200ff137b82 */ /* 0x000e620000000800 */
[----:B0-----:R-:W-:Y:S01]  /*51d0*/  SHF.R.U64 R16, R6, R12, R7 ;  /* 0x0000000c06107219 */ /* 0x001fe20000001207 */
[----:B------:R0:W4:Y:S01]  /*51e0*/  F2I.U32.TRUNC.NTZ R17, R8 ;  /* 0x0000000800117305 */ /* 0x000122000020f000 */
[----:B------:R-:W-:-:S02]  /*51f0*/  ISETP.NE.AND.EX P0, PT, R29, RZ, PT, P0 ;  /* 0x000000ff1d00720c */ /* 0x000fc40003f05300 */
[----:B------:R-:W-:-:S03]  /*5200*/  SHF.R.U32.HI R7, RZ, R12, R7 ;  /* 0x0000000cff077219 */ /* 0x000fc60000011607 */
[----:B------:R-:W0:Y:S01]  /*5210*/  LDC R20, c[0x0][0x600] ;  /* 0x00018000ff147b82 */ /* 0x000e220000000800 */
[-CC-:B--2---:R-:W-:Y:S02]  /*5220*/  SHF.R.U64 R14, R16, R24.reuse, R7.reuse ;  /* 0x00000018100e7219 */ /* 0x184fe40000001207 */
[----:B------:R-:W-:-:S05]  /*5230*/  SHF.R.U32.HI R7, RZ, R24, R7 ;  /* 0x00000018ff077219 */ /* 0x000fca0000011607 */
[----:B------:R-:W2:Y:S01]  /*5240*/  LDC R25, c[0x0][0x648] ;  /* 0x00019200ff197b82 */ /* 0x000ea20000000800 */
[-CC-:B---3--:R-:W-:Y:S02]  /*5250*/  SHF.R.U64 R18, R14, R26.reuse, R7.reuse ;  /* 0x0000001a0e127219 */ /* 0x188fe40000001207 */
[-C--:B------:R-:W-:Y:S02]  /*5260*/  SHF.L.U32 R9, R9, R26.reuse, RZ ;  /* 0x0000001a09097219 */ /* 0x080fe400000006ff */
[-C--:B------:R-:W-:Y:S01]  /*5270*/  SHF.R.U32.HI R7, RZ, R26.reuse, R7 ;  /* 0x0000001aff077219 */ /* 0x080fe20000011607 */
[----:B------:R-:W-:Y:S01]  /*5280*/  IMAD.MOV.U32 R6, RZ, RZ, R18 ;  /* 0x000000ffff067224 */ /* 0x000fe200078e0012 */
[----:B------:R-:W-:Y:S01]  /*5290*/  SHF.L.U32 R24, R11, R26, RZ ;  /* 0x0000001a0b187219 */ /* 0x000fe200000006ff */
[----:B------:R-:W3:Y:S01]  /*52a0*/  LDC R27, c[0x0][0x638] ;  /* 0x00018e00ff1b7b82 */ /* 0x000ee20000000800 */
[----:B------:R-:W-:-:S07]  /*52b0*/  LOP3.LUT R23, RZ, R9, RZ, 0x33, !PT ;  /* 0x00000009ff177212 */ /* 0x000fce00078e33ff */
[----:B------:R-:W0:Y:S01]  /*52c0*/  LDC R30, c[0x0][0x610] ;  /* 0x00018400ff1e7b82 */ /* 0x000e220000000800 */
[----:B----4-:R-:W-:Y:S05]  /*52d0*/  @!P0 BRA `(.L_x_101) ;  /* 0x0000000000288947 */ /* 0x010fea0003800000 */
[----:B------:R-:W4:Y:S02]  /*52e0*/  LDC R11, c[0x0][0x64c] ;  /* 0x00019300ff0b7b82 */ /* 0x000f240000000800 */
[----:B----4-:R-:W-:-:S05]  /*52f0*/  IADD3 R11, P0, R18, R11, RZ ;  /* 0x0000000b120b7210 */ /* 0x010fca0007f1e0ff */
[----:B------:R-:W-:-:S04]  /*5300*/  IMAD.X R15, RZ, RZ, R7, P0 ;  /* 0x000000ffff0f7224 */ /* 0x000fc800000e0607 */
[----:B------:R-:W-:-:S04]  /*5310*/  IMAD.WIDE.U32 R6, R15, R28, RZ ;  /* 0x0000001c0f067225 */ /* 0x000fc800078e00ff */
[----:B0-----:R-:W-:-:S04]  /*5320*/  IMAD.WIDE.U32 R8, P0, R11, R29, R6 ;  /* 0x0000001d0b087225 */ /* 0x001fc80007800006 */
[----:B------:R-:W-:-:S04]  /*5330*/  IMAD.WIDE.U32 R6, R11, R28, RZ ;  /* 0x0000001c0b067225 */ /* 0x000fc800078e00ff */
[----:B------:R-:W-:Y:S01]  /*5340*/  IMAD.X R13, RZ, RZ, RZ, P0 ;  /* 0x000000ffff0d7224 */ /* 0x000fe200000e06ff */
[----:B------:R-:W-:Y:S01]  /*5350*/  IADD3 RZ, P0, R7, R8, RZ ;  /* 0x0000000807ff7210 */ /* 0x000fe20007f1e0ff */
[----:B------:R-:W-:-:S04]  /*5360*/  IMAD.MOV.U32 R12, RZ, RZ, R9 ;  /* 0x000000ffff0c7224 */ /* 0x000fc800078e0009 */
[----:B------:R-:W-:-:S08]  /*5370*/  IMAD.WIDE.U32.X R6, R15, R29, R12, P0 ;  /* 0x0000001d0f067225 */ /* 0x000fd000000e040c */
.L_x_101:
[----:B--2---:R-:W-:Y:S01]  /*5380*/  SHF.R.U64 R6, R6, R25, R7 ;  /* 0x0000001906067219 */ /* 0x004fe20000001207 */
[----:B0-----:R-:W-:Y:S01]  /*5390*/  VIADD R11, R20, 0xffffffff ;  /* 0xffffffff140b7836 */ /* 0x001fe20000000000 */
[----:B------:R-:W-:Y:S01]  /*53a0*/  LOP3.LUT R9, R14, R23, RZ, 0xc0, !PT ;  /* 0x000000170e097212 */ /* 0x000fe200078ec0ff */
[----:B------:R-:W-:Y:S02]  /*53b0*/  IMAD.MOV R17, RZ, RZ, -R17 ;  /* 0x000000ffff117224 */ /* 0x000fe400078e0a11 */
[----:B------:R-:W-:Y:S02]  /*53c0*/  IMAD.MOV R7, RZ, RZ, -R6 ;  /* 0x000000ffff077224 */ /* 0x000fe400078e0a06 */
[----:B------:R-:W-:Y:S01]  /*53d0*/  IMAD R24, R24, R6, R9 ;  /* 0x0000000618187224 */ /* 0x000fe200078e0209 */
[----:B------:R-:W-:Y:S01]  /*53e0*/  LOP3.LUT R9, R16, R11, RZ, 0xc0, !PT ;  /* 0x0000000b10097212 */ /* 0x000fe200078ec0ff */
[----:B-1----:R-:W-:Y:S02]  /*53f0*/  @P4 IMAD R21, R19, R17, R22 ;  /* 0x0000001113154224 */ /* 0x002fe400078e0216 */
[----:B---3--:R-:W-:-:S02]  /*5400*/  IMAD R6, R7, R27, R18 ;  /* 0x0000001b07067224 */ /* 0x008fc400078e0212 */
[----:B------:R-:W-:Y:S02]  /*5410*/  IMAD R24, R24, R30, R21 ;  /* 0x0000001e18187224 */ /* 0x000fe400078e0215 */
[----:B------:R-:W-:Y:S02]  /*5420*/  IMAD R9, R6, R20, R9 ;  /* 0x0000001406097224 */ /* 0x000fe400078e0209 */
[----:B------:R-:W-:-:S03]  /*5430*/  IMAD.MOV.U32 R7, RZ, RZ, 0x1 ;  /* 0x00000001ff077424 */ /* 0x000fc600078e00ff */
[----:B------:R-:W-:Y:S02]  /*5440*/  SEL R12, R9, R24, !P4 ;  /* 0x00000018090c7207 */ /* 0x000fe40006000000 */
[----:B------:R-:W-:-:S07]  /*5450*/  SEL R24, R24, R9, !P4 ;  /* 0x0000000918187207 */ /* 0x000fce0006000000 */
.L_x_99:
[----:B------:R-:W-:Y:S01]  /*5460*/  LOP3.LUT P0, RZ, R7, 0xff, RZ, 0xc0, !PT ;  /* 0x000000ff07ff7812 */ /* 0x000fe2000780c0ff */
[----:B-1234-:R-:W-:-:S12]  /*5470*/  IMAD.MOV.U32 R16, RZ, RZ, R24 ;  /* 0x000000ffff107224 */ /* 0x01efd800078e0018 */
[----:B------:R-:W-:Y:S05]  /*5480*/  @P0 BRA `(.L_x_102) ;  /* 0xffffffb800e00947 */ /* 0x000fea000383ffff */
[----:B------:R-:W-:Y:S05]  /*5490*/  EXIT ;  /* 0x000000000000794d */ /* 0x000fea0003800000 */
.L_x_4:
[----:B0-----:R-:W-:Y:S01]  /*54a0*/  ULDC.64 UR4, c[0x0][0x650] ;  /* 0x0001940000047ab9 */ /* 0x001fe20000000a00 */
        /* <DEDUP_REMOVED lines=25> */
.L_x_104:
[-CC-:B------:R-:W-:Y:S01]  /*5640*/  SHF.R.U64 R16, R14, R18.reuse, R15.reuse ;  /* 0x000000120e107219 */ /* 0x180fe2000000120f */
[----:B------:R-:W0:Y:S01]  /*5650*/  LDC R22, c[0x0][0x618] ;  /* 0x00018600ff167b82 */ /* 0x000e220000000800 */
[----:B------:R-:W-:Y:S01]  /*5660*/  SHF.R.U32.HI R7, RZ, R18, R15 ;  /* 0x00000012ff077219 */ /* 0x000fe2000001160f */
[----:B------:R-:W-:Y:S01]  /*5670*/  ULDC UR4, c[0x0][0x150] ;  /* 0x0000540000047ab9 */ /* 0x000fe20000000800 */
[----:B------:R-:W-:Y:S01]  /*5680*/  IADD3 R9, P0, RZ, -R16, RZ ;  /* 0x80000010ff097210 */ /* 0x000fe20007f1e0ff */
[----:B------:R-:W-:Y:S01]  /*5690*/  IMAD.MOV.U32 R10, RZ, RZ, R0 ;  /* 0x000000ffff0a7224 */ /* 0x000fe200078e0000 */
[----:B------:R-:W-:Y:S01]  /*56a0*/  I2FP.F32.U32 R12, R6 ;  /* 0x00000006000c7245 */ /* 0x000fe20000201000 */
[----:B------:R-:W-:Y:S02]  /*56b0*/  IMAD.MOV.U32 R11, RZ, RZ, R5 ;  /* 0x000000ffff0b7224 */ /* 0x000fe400078e0005 */
[----:B------:R-:W1:Y:S01]  /*56c0*/  LDC.64 R24, c[0x0][0x640] ;  /* 0x00019000ff187b82 */ /* 0x000e620000000a00 */
[----:B------:R-:W-:-:S02]  /*56d0*/  IMAD.X R7, RZ, RZ, ~R7, P0 ;  /* 0x000000ffff077224 */ /* 0x000fc400000e0e07 */
[----:B------:R-:W-:Y:S01]  /*56e0*/  FMUL R13, R12, UR4 ;  /* 0x000000040c0d7c20 */ /* 0x000fe20008400000 */
[----:B------:R-:W-:Y:S01]  /*56f0*/  IMAD.WIDE.U32 R10, R9, R20, R10 ;  /* 0x00000014090a7225 */ /* 0x000fe200078e000a */
[----:B------:R-:W-:-:S03]  /*5700*/  ULDC UR4, c[0x0][0x154] ;  /* 0x0000550000047ab9 */ /* 0x000fc60000000800 */
[----:B------:R-:W-:Y:S01]  /*5710*/  IMAD R12, R7, R20, RZ ;  /* 0x00000014070c7224 */ /* 0x000fe200078e02ff */
[----:B------:R-:W2:Y:S01]  /*5720*/  LDC R15, c[0x0][0x144] ;  /* 0x00005100ff0f7b82 */ /* 0x000ea20000000800 */
[----:B------:R-:W3:Y:S02]  /*5730*/  F2I.U32.TRUNC.NTZ R13, R13 ;  /* 0x0000000d000d7305 */ /* 0x000ee4000020f000 */
[----:B------:R-:W-:Y:S02]  /*5740*/  IMAD R7, R9, R21, R12 ;  /* 0x0000001509077224 */ /* 0x000fe400078e020c */
[----:B------:R-:W-:Y:S02]  /*5750*/  IMAD.MOV.U32 R12, RZ, RZ, 0x1 ;  /* 0x00000001ff0c7424 */ /* 0x000fe400078e00ff */
[----:B------:R-:W-:Y:S01]  /*5760*/  IMAD.IADD R7, R11, 0x1, R7 ;  /* 0x000000010b077824 */ /* 0x000fe200078e0207 */
[----:B------:R-:W4:Y:S04]  /*5770*/  LDC R18, c[0x0][0x608] ;  /* 0x00018200ff127b82 */ /* 0x000f280000000800 */
[----:B0-----:R-:W-:-:S02]  /*5780*/  SHF.R.U64 R14, R10, R22, R7 ;  /* 0x000000160a0e7219 */ /* 0x001fc40000001207 */
[----:B------:R-:W-:Y:S02]  /*5790*/  I2FP.F32.U32 R10, R8 ;  /* 0x00000008000a7245 */ /* 0x000fe40000201000 */
[----:B------:R-:W0:Y:S01]  /*57a0*/  LDC R23, c[0x0][0x658] ;  /* 0x00019600ff177b82 */ /* 0x000e220000000800 */
[----:B-1----:R-:W-:Y:S01]  /*57b0*/  ISETP.NE.U32.AND P0, PT, R24, RZ, PT ;  /* 0x000000ff1800720c */ /* 0x002fe20003f05070 */
[----:B---3--:R-:W-:Y:S01]  /*57c0*/  IMAD.MOV R9, RZ, RZ, -R13 ;  /* 0x000000ffff097224 */ /* 0x008fe200078e0a0d */
[----:B------:R-:W-:Y:S01]  /*57d0*/  SHF.R.U32.HI R7, RZ, R22, R7 ;  /* 0x00000016ff077219 */ /* 0x000fe20000011607 */
[----:B------:R-:W-:Y:S01]  /*57e0*/  FMUL R10, R10, UR4 ;  /* 0x000000040a0a7c20 */ /* 0x000fe20008400000 */
[----:B------:R-:W-:-:S03]  /*57f0*/  ISETP.NE.AND.EX P0, PT, R25, RZ, PT, P0 ;  /* 0x000000ff1900720c */ /* 0x000fc60003f05300 */
[----:B------:R-:W1:Y:S01]  /*5800*/  LDC R21, c[0x0][0x148] ;  /* 0x00005200ff157b82 */ /* 0x000e620000000800 */
[----:B--2---:R-:W-:Y:S01]  /*5810*/  IMAD R22, R15, R9, R6 ;  /* 0x000000090f167224 */ /* 0x004fe200078e0206 */
[----:B------:R2:W3:Y:S06]  /*5820*/  F2I.U32.TRUNC.NTZ R19, R10 ;  /* 0x0000000a00137305 */ /* 0x0004ec000020f000 */
[----:B------:R-:W1:Y:S01]  /*5830*/  LDC R20, c[0x0][0x600] ;  /* 0x00018000ff147b82 */ /* 0x000e620000000800 */
[-CC-:B----4-:R-:W-:Y:S02]  /*5840*/  SHF.R.U64 R17, R14, R18.reuse, R7.reuse ;  /* 0x000000120e117219 */ /* 0x190fe40000001207 */
[----:B------:R-:W-:Y:S01]  /*5850*/  SHF.R.U32.HI R6, RZ, R18, R7 ;  /* 0x00000012ff067219 */ /* 0x000fe20000011607 */
[----:B------:R-:W-:-:S04]  /*5860*/  IMAD.MOV.U32 R18, RZ, RZ, -0x1 ;  /* 0xffffffffff127424 */ /* 0x000fc800078e00ff */
[----:B------:R-:W4:Y:S01]  /*5870*/  LDC R26, c[0x0][0x648] ;  /* 0x00019200ff1a7b82 */ /* 0x000f220000000800 */
[-C--:B0-----:R-:W-:Y:S02]  /*5880*/  SHF.L.U32 R9, R18, R23.reuse, RZ ;  /* 0x0000001712097219 */ /* 0x081fe400000006ff */
[-CC-:B------:R-:W-:Y:S02]  /*5890*/  SHF.R.U64 R18, R17, R23.reuse, R6.reuse ;  /* 0x0000001711127219 */ /* 0x180fe40000001206 */
[-C--:B------:R-:W-:Y:S02]  /*58a0*/  SHF.R.U32.HI R7, RZ, R23.reuse, R6 ;  /* 0x00000017ff077219 */ /* 0x080fe40000011606 */
[----:B------:R-:W-:Y:S01]  /*58b0*/  SHF.L.U32 R23, R12, R23, RZ ;  /* 0x000000170c177219 */ /* 0x000fe200000006ff */
[----:B------:R-:W0:Y:S01]  /*58c0*/  LDC R27, c[0x0][0x638] ;  /* 0x00018e00ff1b7b82 */ /* 0x000e220000000800 */
[----:B------:R-:W-:Y:S01]  /*58d0*/  LOP3.LUT R28, RZ, R9, RZ, 0x33, !PT ;  /* 0x00000009ff1c7212 */ /* 0x000fe200078e33ff */
[----:B------:R-:W-:-:S06]  /*58e0*/  IMAD.MOV.U32 R6, RZ, RZ, R18 ;  /* 0x000000ffff067224 */ /* 0x000fcc00078e0012 */
[----:B------:R-:W0:Y:S01]  /*58f0*/  LDC R29, c[0x0][0x610] ;  /* 0x00018400ff1d7b82 */ /* 0x000e220000000800 */
[----:B--23--:R-:W-:Y:S05]  /*5900*/  @!P0 BRA `(.L_x_105) ;  /* 0x0000000000288947 */ /* 0x00cfea0003800000 */
[----:B------:R-:W2:Y:S02]  /*5910*/  LDC R9, c[0x0][0x64c] ;  /* 0x00019300ff097b82 */ /* 0x000ea40000000800 */
[----:B--2---:R-:W-:-:S05]  /*5920*/  IADD3 R9, P0, R18, R9, RZ ;  /* 0x0000000912097210 */ /* 0x004fca0007f1e0ff */
        /* <DEDUP_REMOVED lines=8> */
.L_x_105:
[----:B----4-:R-:W-:Y:S01]  /*59b0*/  SHF.R.U64 R7, R6, R26, R7 ;  /* 0x0000001a06077219 */ /* 0x010fe20000001207 */
[----:B-1----:R-:W-:Y:S01]  /*59c0*/  VIADD R11, R20, 0xffffffff ;  /* 0xffffffff140b7836 */ /* 0x002fe20000000000 */
[----:B------:R-:W-:Y:S01]  /*59d0*/  LOP3.LUT R6, R17, R28, RZ, 0xc0, !PT ;  /* 0x0000001c11067212 */ /* 0x000fe200078ec0ff */
[----:B------:R-:W-:Y:S02]  /*59e0*/  IMAD.MOV R19, RZ, RZ, -R19 ;  /* 0x000000ffff137224 */ /* 0x000fe400078e0a13 */
[----:B------:R-:W-:Y:S01]  /*59f0*/  IMAD.MOV R9, RZ, RZ, -R7 ;  /* 0x000000ffff097224 */ /* 0x000fe200078e0a07 */
[----:B------:R-:W-:Y:S01]  /*5a00*/  LOP3.LUT R11, R14, R11, RZ, 0xc0, !PT ;  /* 0x0000000b0e0b7212 */ /* 0x000fe200078ec0ff */
[----:B------:R-:W-:Y:S02]  /*5a10*/  @P4 IMAD R22, R21, R19, R8 ;  /* 0x0000001315164224 */ /* 0x000fe400078e0208 */
[----:B------:R-:W-:Y:S02]  /*5a20*/  IMAD R7, R23, R7, R6 ;  /* 0x0000000717077224 */ /* 0x000fe400078e0206 */
[----:B0-----:R-:W-:-:S02]  /*5a30*/  IMAD R6, R9, R27, R18 ;  /* 0x0000001b09067224 */ /* 0x001fc400078e0212 */
[----:B------:R-:W-:Y:S02]  /*5a40*/  IMAD R14, R7, R29, R22 ;  /* 0x0000001d070e7224 */ /* 0x000fe400078e0216 */
[----:B------:R-:W-:Y:S02]  /*5a50*/  IMAD R7, R6, R20, R11 ;  /* 0x0000001406077224 */ /* 0x000fe400078e020b */
[----:B------:R-:W-:Y:S02]  /*5a60*/  IMAD.MOV.U32 R10, RZ, RZ, 0x1 ;  /* 0x00000001ff0a7424 */ /* 0x000fe400078e00ff */
[----:B------:R-:W-:Y:S01]  /*5a70*/  IMAD.MOV.U32 R9, RZ, RZ, R16 ;  /* 0x000000ffff097224 */ /* 0x000fe200078e0010 */
[----:B------:R-:W-:Y:S02]  /*5a80*/  SEL R17, R7, R14, !P4 ;  /* 0x0000000e07117207 */ /* 0x000fe40006000000 */
[----:B------:R-:W-:-:S07]  /*5a90*/  SEL R14, R14, R7, !P4 ;  /* 0x000000070e0e7207 */ /* 0x000fce0006000000 */
.L_x_103:
[----:B------:R-:W-:-:S08]  /*5aa0*/  NOP ;  /* 0x0000000000007918 */ /* 0x000fd00000000000 */
[----:B------:R-:W0:-:S00]  /*5ab0*/  USETMAXREG.DEALLOC.CTAPOOL 0x28 ;  /* 0x00000028000079c8 */ /* 0x000e0000080e0500 */
[----:B0-----:R-:W-:-:S13]  /*5ac0*/  ISETP.NE.AND P0, PT, R3, RZ, PT ;  /* 0x000000ff0300720c */ /* 0x001fda0003f05270 */
[----:B------:R-:W-:Y:S05]  /*5ad0*/  @P0 EXIT ;  /* 0x000000000000094d */ /* 0x000fea0003800000 */
[----:B------:R-:W-:Y:S01]  /*5ae0*/  LOP3.LUT P0, RZ, R10, 0xff, RZ, 0xc0, !PT ;  /* 0x000000ff0aff7812 */ /* 0x000fe2000780c0ff */
[----:B------:R-:W-:Y:S02]  /*5af0*/  IMAD.MOV.U32 R10, RZ, RZ, 0x1 ;  /* 0x00000001ff0a7424 */ /* 0x000fe400078e00ff */
[----:B------:R-:W-:-:S10]  /*5b00*/  IMAD.MOV.U32 R13, RZ, RZ, RZ ;  /* 0x000000ffff0d7224 */ /* 0x000fd400078e00ff */
[----:B------:R-:W-:Y:S05]  /*5b10*/  @!P0 BRA `(.L_x_106) ;  /* 0x0000000c00388947 */ /* 0x000fea0003800000 */
[----:B------:R-:W0:Y:S01]  /*5b20*/  LDC R3, c[0x0][0x28c] ;  /* 0x0000a300ff037b82 */ /* 0x000e220000000800 */
[----:B------:R-:W-:Y:S01]  /*5b30*/  ULDC UR5, c[0x0][0x600] ;  /* 0x0001800000057ab9 */ /* 0x000fe20000000800 */
[----:B------:R-:W-:Y:S01]  /*5b40*/  ULDC UR4, c[0x0][0xc] ;  /* 0x0000030000047ab9 */ /* 0x000fe20000000800 */
[----:B------:R-:W-:Y:S01]  /*5b50*/  UIADD3 UR16, UR5, -0x1, URZ ;  /* 0xffffffff05107890 */ /* 0x000fe2000fffe03f */
[C---:B------:R-:W-:Y:S01]  /*5b60*/  LOP3.LUT P2, RZ, R2.reuse, 0x7f, RZ, 0xc0, !PT ;  /* 0x0000007f02ff7812 */ /* 0x040fe2000784c0ff */
[----:B------:R-:W-:Y:S01]  /*5b70*/  ULDC UR6, c[0x0][0x658] ;  /* 0x0001960000067ab9 */ /* 0x000fe20000000800 */
[----:B------:R-:W-:Y:S01]  /*5b80*/  ULDC UR5, c[0x0][0x10] ;  /* 0x0000040000057ab9 */ /* 0x000fe20000000800 */
[----:B------:R-:W-:Y:S01]  /*5b90*/  UMOV UR7, 0xffffffff ;  /* 0xffffffff00077882 */ /* 0x000fe20000000000 */
[----:B------:R-:W-:Y:S01]  /*5ba0*/  UMOV UR8, 0x1 ;  /* 0x0000000100087882 */ /* 0x000fe20000000000 */
[----:B------:R-:W-:Y:S01]  /*5bb0*/  UIMAD.WIDE.U32 UR4, UR4, UR5, URZ ;  /* 0x00000005040472a5 */ /* 0x000fe2000f8e003f */
[----:B------:R-:W-:Y:S01]  /*5bc0*/  LOP3.LUT P0, RZ, R2, 0x1f, RZ, 0xc0, !PT ;  /* 0x0000001f02ff7812 */ /* 0x000fe2000780c0ff */
[----:B------:R-:W-:Y:S01]  /*5bd0*/  USHF.L.U32 UR7, UR7, UR6, URZ ;  /* 0x0000000607077299 */ /* 0x000fe2000800063f */
[----:B------:R-:W-:Y:S01]  /*5be0*/  BSSY B0, `(.L_x_106) ;  /* 0x00000c1000007945 */ /* 0x000fe20003800000 */
[----:B------:R-:W-:Y:S01]  /*5bf0*/  USHF.L.U32 UR18, UR8, UR6, URZ ;  /* 0x0000000608127299 */ /* 0x000fe2000800063f */
[----:B------:R-:W-:Y:S01]  /*5c00*/  IMAD.MOV.U32 R15, RZ, RZ, 0x1 ;  /* 0x00000001ff0f7424 */ /* 0x000fe200078e00ff */
[----:B------:R-:W-:Y:S01]  /*5c10*/  LOP3.LUT R16, R4, 0x2, RZ, 0xfc, !PT ;  /* 0x0000000204107812 */ /* 0x000fe200078efcff */
[----:B------:R-:W-:Y:S01]  /*5c20*/  ULDC UR6, c[0x0][0x14] ;  /* 0x0000050000067ab9 */ /* 0x000fe20000000800 */
[----:B------:R-:W-:Y:S01]  /*5c30*/  PLOP3.LUT P0, PT, P0, P2, PT, 0x8a, 0x0 ;  /* 0x000000000000781c */ /* 0x000fe20000705172 */
[----:B------:R-:W-:Y:S01]  /*5c40*/  UIMAD.WIDE.U32 UR20, UR4, UR6, URZ ;  /* 0x00000006041472a5 */ /* 0x000fe2000f8e003f */
[----:B------:R-:W-:Y:S01]  /*5c50*/  IMAD.MOV.U32 R10, RZ, RZ, 0x1 ;  /* 0x00000001ff0a7424 */ /* 0x000fe200078e00ff */
[----:B------:R-:W-:Y:S01]  /*5c60*/  UIMAD UR13, UR5, UR6, URZ ;  /* 0x00000006050d72a4 */ /* 0x000fe2000f8e023f */
[----:B------:R-:W-:Y:S01]  /*5c70*/  IMAD.MOV.U32 R13, RZ, RZ, RZ ;  /* 0x000000ffff0d7224 */ /* 0x000fe200078e00ff */
[----:B------:R-:W-:Y:S01]  /*5c80*/  ULOP3.LUT UR17, URZ, UR7, URZ, 0x33, !UPT ;  /* 0x000000073f117292 */ /* 0x000fe2000f8e333f */
[----:B0-----:R-:W-:Y:S01]  /*5c90*/  VIADD R3, R3, 0x7f ;  /* 0x0000007f03037836 */ /* 0x001fe20000000000 */
[----:B------:R-:W-:Y:S01]  /*5ca0*/  UIADD3 UR13, UR21, UR13, URZ ;  /* 0x0000000d150d7290 */ /* 0x000fe2000fffe03f */
[----:B------:R-:W-:-:S03]  /*5cb0*/  ULDC.64 UR22, c[0x0][0x198] ;  /* 0x0000660000167ab9 */ /* 0x000fc60000000a00 */
[----:B------:R-:W-:-:S04]  /*5cc0*/  SHF.R.S32.HI R6, RZ, 0x1f, R3 ;  /* 0x0000001fff067819 */ /* 0x000fc80000011403 */
[----:B------:R-:W-:-:S04]  /*5cd0*/  LEA.HI R6, R6, R3, RZ, 0x7 ;  /* 0x0000000306067211 */ /* 0x000fc800078f38ff */
[----:B------:R-:W-:-:S05]  /*5ce0*/  SHF.R.S32.HI R12, RZ, 0x7, R6 ;  /* 0x00000007ff0c7819 */ /* 0x000fca0000011406 */
[----:B------:R-:W-:-:S07]  /*5cf0*/  VIADD R11, R12, 0x1 ;  /* 0x000000010c0b7836 */ /* 0x000fce0000000000 */
.L_x_118:
[----:B------:R-:W-:-:S03]  /*5d00*/  UMOV UR4, 0xffffffff ;  /* 0xffffffff00047882 */ /* 0x000fc60000000000 */
[----:B------:R-:W-:Y:S05]  /*5d10*/  BRA.DIV UR4, `(.L_x_107) ;  /* 0x00000012045c7947 */ /* 0x000fea000b800000 */
[----:B------:R-:W-:-:S13]  /*5d20*/  ELECT P1, URZ, PT ;  /* 0x00000000003f782f */ /* 0x000fda0003820000 */
.L_x_134:
[----:B------:R-:W0:Y:S01]  /*5d30*/  LDC R2, c[0x0][0x28c] ;  /* 0x0000a300ff027b82 */ /* 0x000e220000000800 */
[----:B------:R-:W-:Y:S01]  /*5d40*/  BSSY B1, `(.L_x_108) ;  /* 0x0000037000017945 */ /* 0x000fe20003800000 */
[----:B0-----:R-:W-:-:S13]  /*5d50*/  ISETP.LT.OR P1, PT, R2, 0x1, !P1 ;  /* 0x000000010200780c */ /* 0x001fda0004f21670 */
[----:B------:R-:W-:Y:S05]  /*5d60*/  @P1 BRA `(.L_x_109) ;  /* 0x0000000000d01947 */ /* 0x000fea0003800000 */
[----:B------:R-:W-:Y:S02]  /*5d70*/  IMAD.SHL.U32 R17, R17, 0x40, RZ ;  /* 0x0000004011117824 */ /* 0x000fe400078e00ff */
[----:B------:R-:W-:Y:S02]  /*5d80*/  IMAD.SHL.U32 R14, R14, 0x80, RZ ;  /* 0x000000800e0e7824 */ /* 0x000fe400078e00ff */
[----:B------:R-:W-:Y:S02]  /*5d90*/  IMAD.MOV.U32 R20, RZ, RZ, RZ ;  /* 0x000000ffff147224 */ /* 0x000fe400078e00ff */
[----:B------:R-:W-:Y:S02]  /*5da0*/  IMAD.MOV.U32 R2, RZ, RZ, R11 ;  /* 0x000000ffff027224 */ /* 0x000fe400078e000b */
[----:B------:R-:W-:Y:S02]  /*5db0*/  IMAD.MOV.U32 R3, RZ, RZ, R10 ;  /* 0x000000ffff037224 */ /* 0x000fe400078e000a */
[----:B------:R-:W-:-:S07]  /*5dc0*/  IMAD.MOV.U32 R6, RZ, RZ, R13 ;  /* 0x000000ffff067224 */ /* 0x000fce00078e000d */
.L_x_113:
[----:B------:R-:W0:Y:S01]  /*5dd0*/  S2R R8, SR_CgaCtaId ;  /* 0x0000000000087919 */ /* 0x000e220000008800 */
[----:B------:R-:W-:-:S04]  /*5de0*/  MOV R7, 0x400 ;  /* 0x0000040000077802 */ /* 0x000fc80000000f00 */
[----:B0-----:R-:W-:Y:S02]  /*5df0*/  LEA R19, R8, R7, 0x18 ;  /* 0x0000000708137211 */ /* 0x001fe400078ec0ff */
[----:B------:R-:W-:Y:S01]  /*5e00*/  SHF.L.U32 R7, R3, 0x1f, RZ ;  /* 0x0000001f03077819 */ /* 0x000fe200000006ff */
[----:B------:R-:W0:Y:S02]  /*5e10*/  @!P2 LDC R8, c[0x0][0x500] ;  /* 0x00014000ff08ab82 */ /* 0x000e240000000800 */
[----:B------:R-:W-:-:S04]  /*5e20*/  IMAD R18, R6, 0x8, R19 ;  /* 0x0000000806127824 */ /* 0x000fc800078e0213 */
[----:B------:R-:W1:Y:S02]  /*5e30*/  SYNCS.PHASECHK.TRANS64.TRYWAIT P1, [R18+URZ+0x48], R7 ;  /* 0x00004807120075a7 */ /* 0x000e64000802017f */
[----:B-1----:R-:W-:Y:S05]  /*5e40*/  @!P1 BRA `(.L_x_110) ;  /* 0x0000001000309947 */ /* 0x002fea0003800000 */
.L_x_135:
[----:B-1----:R-:W-:Y:S01]  /*5e50*/  PRMT R7, R16, 0x9910, RZ ;  /* 0x0000991010077816 */ /* 0x002fe200000000ff */
[----:B0-----:R0:W-:Y:S03]  /*5e60*/  @!P2 SYNCS.ARRIVE.TRANS64 RZ, [R18+URZ], R8 ;  /* 0x0000000812ffa9a7 */ /* 0x0011e6000800003f */
[----:B------:R-:W-:-:S13]  /*5e70*/  ISETP.NE.AND P1, PT, R7, 0x2, PT ;  /* 0x000000020700780c */ /* 0x000fda0003f25270 */
[----:B0-----:R-:W-:Y:S05]  /*5e80*/  @P1 BRA `(.L_x_111) ;  /* 0x0000000000041947 */ /* 0x001fea0003800000 */
[----:B------:R-:W-:Y:S01]  /*5e90*/  BPT.TRAP 0x1 ;  /* 0x000000040000795c */ /* 0x000fe20000300000 */
.L_x_111:
[----:B------:R-:W-:Y:S05]  /*5ea0*/  @P0 BRA `(.L_x_112) ;  /* 0x0000000000040947 */ /* 0x000fea0003800000 */
[----:B------:R-:W-:Y:S01]  /*5eb0*/  BPT.TRAP 0x1 ;  /* 0x000000040000795c */ /* 0x000fe20000300000 */
.L_x_112:
[--C-:B------:R-:W-:Y:S01]  /*5ec0*/  IMAD R7, R6, 0x4000, R19.reuse ;  /* 0x0000400006077824 */ /* 0x100fe200078e0213 */
[----:B------:R-:W-:Y:S01]  /*5ed0*/  R2UR UR9, R18 ;  /* 0x00000000120972ca */ /* 0x000fe200000e0000 */
[----:B------:R-:W-:Y:S01]  /*5ee0*/  IMAD R19, R6, 0x2000, R19 ;  /* 0x0000200006137824 */ /* 0x000fe200078e0213 */
[----:B------:R-:W-:Y:S01]  /*5ef0*/  UIADD3 UR4, UP0, UR22, 0xf0, URZ ;  /* 0x000000f016047890 */ /* 0x000fe2000ff1e03f */
[----:B------:R-:W-:Y:S01]  /*5f00*/  VIADD R2, R2, 0xffffffff ;  /* 0xffffffff02027836 */ /* 0x000fe20000000000 */
[----:B------:R-:W-:Y:S01]  /*5f10*/  R2UR UR5, R7 ;  /* 0x00000000070572ca */ /* 0x000fe200000e0000 */
[----:B------:R-:W-:Y:S01]  /*5f20*/  UIADD3 UR24, UP1, UR22, 0x1f0, URZ ;  /* 0x000001f016187890 */ /* 0x000fe2000ff3e03f */
[----:B------:R-:W-:Y:S01]  /*5f30*/  R2UR UR8, R19 ;  /* 0x00000000130872ca */ /* 0x000fe200000e0000 */
[----:B------:R-:W-:Y:S01]  /*5f40*/  VIADD R6, R6, 0x1 ;  /* 0x0000000106067836 */ /* 0x000fe20000000000 */
[----:B------:R-:W-:Y:S01]  /*5f50*/  R2UR UR11, R14 ;  /* 0x000000000e0b72ca */ /* 0x000fe200000e0000 */
[----:B------:R-:W-:Y:S01]  /*5f60*/  UIADD3.X UR25, URZ, UR23, URZ, UP1, !UPT ;  /* 0x000000173f197290 */ /* 0x000fe20008ffe43f */
[C---:B------:R-:W-:Y:S01]  /*5f70*/  R2UR UR10, R20.reuse ;  /* 0x00000000140a72ca */ /* 0x040fe200000e0000 */
[----:B------:R-:W-:Y:S01]  /*5f80*/  UMOV UR6, 0x0 ;  /* 0x0000000000067882 */ /* 0x000fe20000000000 */
[----:B------:R-:W-:Y:S01]  /*5f90*/  R2UR UR12, R9 ;  /* 0x00000000090c72ca */ /* 0x000fe200000e0000 */
[----:B------:R-:W-:Y:S01]  /*5fa0*/  UMOV UR7, 0x10000000 ;  /* 0x1000000000077882 */ /* 0x000fe20000000000 */
[----:B------:R-:W-:Y:S01]  /*5fb0*/  R2UR UR19, R17 ;  /* 0x00000000111372ca */ /* 0x000fe200000e0000 */
[----:B------:R-:W-:Y:S01]  /*5fc0*/  VIADD R20, R20, 0x80 ;  /* 0x0000008014147836 */ /* 0x000fe20000000000 */
[----:B------:R-:W-:Y:S01]  /*5fd0*/  ISETP.GT.AND P3, PT, R2, 0x1, PT ;  /* 0x000000010200780c */ /* 0x000fe20003f64270 */
[----:B------:R-:W-:Y:S01]  /*5fe0*/  UIADD3 UR14, UR5, 0x180, URZ ;  /* 0x00000180050e7890 */ /* 0x000fe2000fffe03f */
[----:B------:R-:W-:Y:S01]  /*5ff0*/  ISETP.NE.AND P1, PT, R6, 0x9, PT ;  /* 0x000000090600780c */ /* 0x000fe20003f25270 */
[----:B------:R-:W-:-:S02]  /*6000*/  UIADD3.X UR5, URZ, UR23, URZ, UP0, !UPT ;  /* 0x000000173f057290 */ /* 0x000fc400087fe43f */
[----:B------:R-:W-:Y:S01]  /*6010*/  UIADD3 UR15, UR8, 0x24180, URZ ;  /* 0x00024180080f7890 */ /* 0x000fe2000fffe03f */
[----:B------:R-:W-:Y:S02]  /*6020*/  SEL R8, RZ, 0x1, P1 ;  /* 0x00000001ff087807 */ /* 0x000fe40000800000 */
[----:B------:R-:W-:Y:S01]  /*6030*/  UMOV UR8, UR14 ;  /* 0x0000000e00087c82 */ /* 0x000fe20008000000 */
[----:B------:R-:W-:Y:S02]  /*6040*/  SEL R6, R6, RZ, P1 ;  /* 0x000000ff06067207 */ /* 0x000fe40000800000 */
[----:B------:R-:W-:Y:S01]  /*6050*/  LOP3.LUT R3, R3, R8, RZ, 0x3c, !PT ;  /* 0x0000000803037212 */ /* 0x000fe200078e3cff */
[----:B------:R0:W-:Y:S02]  /*6060*/  UTMALDG.3D [UR8], [UR4], desc[UR6] ;  /* 0x00000608040075b4 */ /* 0x0001e40008011000 */
[----:B0-----:R-:W-:Y:S01]  /*6070*/  UMOV UR8, UR15 ;  /* 0x0000000f00087c82 */ /* 0x001fe20008000000 */
[----:B------:R-:W-:-:S02]  /*6080*/  UMOV UR11, UR19 ;  /* 0x00000013000b7c82 */ /* 0x000fc40008000000 */
[----:B------:R0:W-:Y:S02]  /*6090*/  UTMALDG.3D [UR8], [UR24], desc[UR6] ;  /* 0x00000608180075b4 */ /* 0x0001e40008011000 */
[----:B0-----:R-:W-:Y:S05]  /*60a0*/  @P3 BRA `(.L_x_113) ;  /* 0xfffffffc00483947 */ /* 0x001fea000383ffff */
.L_x_109:
[----:B------:R-:W-:Y:S05]  /*60b0*/  BSYNC B1 ;  /* 0x0000000000017941 */ /* 0x000fea0003800000 */
.L_x_108:
[----:B------:R-:W-:Y:S01]  /*60c0*/  LOP3.LUT P3, RZ, R15, 0xff, RZ, 0xc0, !PT ;  /* 0x000000ff0fff7812 */ /* 0x000fe2000786c0ff */
[----:B------:R-:W-:Y:S01]  /*60d0*/  IMAD.IADD R6, R12, 0x1, R13 ;  /* 0x000000010c067824 */ /* 0x000fe200078e020d */
[----:B------:R-:W-:Y:S01]  /*60e0*/  IADD3 R0, P5, R0, UR20, RZ ;  /* 0x0000001400007c10 */ /* 0x000fe2000ffbe0ff */
[----:B------:R-:W-:Y:S01]  /*60f0*/  ULDC.64 UR4, c[0x0][0x650] ;  /* 0x0001940000047ab9 */ /* 0x000fe20000000a00 */
[----:B------:R-:W-:Y:S01]  /*6100*/  BSSY B1, `(.L_x_114) ;  /* 0x000006c000017945 */ /* 0x000fe20003800000 */
[----:B------:R-:W-:Y:S01]  /*6110*/  IMAD.MOV.U32 R14, RZ, RZ, -0x1 ;  /* 0xffffffffff0e7424 */ /* 0x000fe200078e00ff */
[----:B------:R-:W-:Y:S01]  /*6120*/  ISETP.GT.U32.AND P1, PT, R6, 0x8, PT ;  /* 0x000000080600780c */ /* 0x000fe20003f24070 */
[----:B------:R-:W-:Y:S01]  /*6130*/  IMAD.MOV.U32 R17, RZ, RZ, -0x1 ;  /* 0xffffffffff117424 */ /* 0x000fe200078e00ff */
[----:B------:R-:W-:Y:S01]  /*6140*/  IADD3.X R5, R5, UR13, RZ, P5, !PT ;  /* 0x0000000d05057c10 */ /* 0x000fe2000affe4ff */
[----:B------:R-:W-:Y:S01]  /*6150*/  IMAD.MOV.U32 R9, RZ, RZ, -0x1 ;  /* 0xffffffffff097424 */ /* 0x000fe200078e00ff */
[----:B------:R-:W-:-:S02]  /*6160*/  ISETP.LT.U32.AND P1, PT, R12, 0x9, P1 ;  /* 0x000000090c00780c */ /* 0x000fc40000f21070 */
[----:B------:R-:W-:Y:S01]  /*6170*/  PRMT R15, RZ, 0x7610, R15 ;  /* 0x00007610ff0f7816 */ /* 0x000fe2000000000f */
[----:B------:R-:W0:Y:S01]  /*6180*/  @P3 S2R R3, SR_CgaCtaId ;  /* 0x0000000000033919 */ /* 0x000e220000008800 */
[----:B------:R-:W-:-:S04]  /*6190*/  @P3 MOV R2, 0x400 ;  /* 0x0000040000023802 */ /* 0x000fc80000000f00 */
[----:B0-----:R-:W-:Y:S01]  /*61a0*/  @P3 LEA R7, R3, R2, 0x18 ;  /* 0x0000000203073211 */ /* 0x001fe200078ec0ff */
[----:B------:R-:W-:-:S03]  /*61b0*/  IMAD.WIDE.U32 R2, R6, 0x38e38e39, RZ ;  /* 0x38e38e3906027825 */ /* 0x000fc600078e00ff */
[----:B------:R0:W-:Y:S01]  /*61c0*/  @P3 SYNCS.ARRIVE.TRANS64.A1T0 RZ, [R7+URZ+0xa8], RZ ;  /* 0x0000a8ff07ff39a7 */ /* 0x0001e2000810003f */
[----:B------:R-:W-:Y:S02]  /*61d0*/  ISETP.GE.U32.AND P3, PT, R12, 0x9, PT ;  /* 0x000000090c00780c */ /* 0x000fe40003f66070 */
[----:B------:R-:W-:Y:S02]  /*61e0*/  PRMT R2, RZ, 0x7610, R2 ;  /* 0x00007610ff027816 */ /* 0x000fe40000000002 */
[----:B0-----:R-:W-:Y:S02]  /*61f0*/  SHF.R.U32.HI R7, RZ, 0x1, R3 ;  /* 0x00000001ff077819 */ /* 0x001fe40000011603 */
[----:B------:R-:W-:Y:S02]  /*6200*/  SEL R3, RZ, 0x1, !P1 ;  /* 0x00000001ff037807 */ /* 0x000fe40004800000 */
[----:B------:R-:W-:Y:S01]  /*6210*/  ISETP.GE.U32.AND P1, PT, R0, UR4, PT ;  /* 0x0000000400007c0c */ /* 0x000fe2000bf26070 */
[----:B------:R-:W-:Y:S01]  /*6220*/  IMAD R13, R7, -0x9, R6 ;  /* 0xfffffff7070d7824 */ /* 0x000fe200078e0206 */
[----:B------:R-:W-:-:S02]  /*6230*/  LOP3.LUT R10, R10, R3, RZ, 0x3c, !PT ;  /* 0x000000030a0a7212 */ /* 0x000fc400078e3cff */
[----:B------:R-:W-:Y:S02]  /*6240*/  ISETP.GE.U32.AND.EX P1, PT, R5, UR5, PT, P1 ;  /* 0x0000000505007c0c */ /* 0x000fe4000bf26110 */
[----:B------:R-:W-:-:S11]  /*6250*/  @P3 LOP3.LUT R10, R10, 0x1, R7, 0x78, !PT ;  /* 0x000000010a0a3812 */ /* 0x000fd600078e7807 */
[----:B------:R-:W-:Y:S05]  /*6260*/  @P1 BRA `(.L_x_115) ;  /* 0x0000000400541947 */ /* 0x000fea0003800000 */
[----:B------:R-:W-:Y:S01]  /*6270*/  ULDC.64 UR4, c[0x0][0x628] ;  /* 0x00018a0000047ab9 */ /* 0x000fe20000000a00 */
[----:B------:R-:W0:Y:S01]  /*6280*/  S2R R17, SR_CTAID.X ;  /* 0x0000000000117919 */ /* 0x000e220000002500 */
[----:B------:R-:W-:Y:S01]  /*6290*/  ISETP.NE.U32.AND P1, PT, RZ, UR4, PT ;  /* 0x00000004ff007c0c */ /* 0x000fe2000bf25070 */
[----:B------:R-:W-:Y:S01]  /*62a0*/  ULDC UR7, c[0x0][0x630] ;  /* 0x00018c0000077ab9 */ /* 0x000fe20000000800 */
[----:B------:R-:W-:Y:S01]  /*62b0*/  IMAD.MOV.U32 R2, RZ, RZ, R0 ;  /* 0x000000ffff027224 */ /* 0x000fe200078e0000 */
[----:B------:R-:W1:Y:S01]  /*62c0*/  S2R R14, SR_CTAID.Y ;  /* 0x00000000000e7919 */ /* 0x000e620000002600 */
[----:B------:R-:W-:Y:S01]  /*62d0*/  ISETP.NE.AND.EX P1, PT, RZ, UR5, PT, P1 ;  /* 0x00000005ff007c0c */ /* 0x000fe2000bf25310 */
[----:B------:R-:W-:-:S12]  /*62e0*/  IMAD.MOV.U32 R3, RZ, RZ, R5 ;  /* 0x000000ffff037224 */ /* 0x000fd800078e0005 */
[----:B------:R-:W-:Y:S05]  /*62f0*/  @!P1 BRA `(.L_x_116) ;  /* 0x0000000000289947 */ /* 0x000fea0003800000 */
[----:B------:R-:W-:Y:S02]  /*6300*/  ULDC UR6, c[0x0][0x634] ;  /* 0x00018d0000067ab9 */ /* 0x000fe40000000800 */
[----:B------:R-:W-:-:S05]  /*6310*/  IADD3 R9, P1, R0, UR6, RZ ;  /* 0x0000000600097c10 */ /* 0x000fca000ff3e0ff */
[----:B------:R-:W-:-:S04]  /*6320*/  IMAD.X R19, RZ, RZ, R5, P1 ;  /* 0x000000ffff137224 */ /* 0x000fc800008e0605 */
[----:B------:R-:W-:-:S04]  /*6330*/  IMAD.WIDE.U32 R6, R19, UR4, RZ ;  /* 0x0000000413067c25 */ /* 0x000fc8000f8e00ff */
[----:B------:R-:W-:-:S04]  /*6340*/  IMAD.WIDE.U32 R6, P1, R9, UR5, R6 ;  /* 0x0000000509067c25 */ /* 0x000fc8000f820006 */
[----:B------:R-:W-:-:S04]  /*6350*/  IMAD.WIDE.U32 R8, R9, UR4, RZ ;  /* 0x0000000409087c25 */ /* 0x000fc8000f8e00ff */
[----:B------:R-:W-:Y:S01]  /*6360*/  IMAD.X R3, RZ, RZ, RZ, P1 ;  /* 0x000000ffff037224 */ /* 0x000fe200008e06ff */
[----:B------:R-:W-:Y:S01]  /*6370*/  IADD3 RZ, P1, R9, R6, RZ ;  /* 0x0000000609ff7210 */ /* 0x000fe20007f3e0ff */
[----:B------:R-:W-:-:S04]  /*6380*/  IMAD.MOV.U32 R2, RZ, RZ, R7 ;  /* 0x000000ffff027224 */ /* 0x000fc800078e0007 */
[----:B------:R-:W-:-:S08]  /*6390*/  IMAD.WIDE.U32.X R2, R19, UR5, R2, P1 ;  /* 0x0000000513027c25 */ /* 0x000fd000088e0402 */
.L_x_116:
[--C-:B------:R-:W-:Y:S01]  /*63a0*/  SHF.R.U64 R8, R2, UR7, R3.reuse ;  /* 0x0000000702087c19 */ /* 0x100fe20008001203 */
[----:B------:R-:W-:Y:S01]  /*63b0*/  ULDC.64 UR4, c[0x0][0x620] ;  /* 0x0001880000047ab9 */ /* 0x000fe20000000a00 */
[----:B------:R-:W-:Y:S01]  /*63c0*/  SHF.R.U32.HI R2, RZ, UR7, R3 ;  /* 0x00000007ff027c19 */ /* 0x000fe20008011603 */
[----:B------:R-:W-:Y:S01]  /*63d0*/  IMAD.MOV.U32 R3, RZ, RZ, R5 ;  /* 0x000000ffff037224 */ /* 0x000fe200078e0005 */
[----:B------:R-:W-:Y:S01]  /*63e0*/  IADD3 R7, P1, RZ, -R8, RZ ;  /* 0x80000008ff077210 */ /* 0x000fe20007f3e0ff */
[----:B------:R-:W2:Y:S01]  /*63f0*/  LDC R22, c[0x0][0x144] ;  /* 0x00005100ff167b82 */ /* 0x000ea20000000800 */
[----:B0-----:R-:W-:Y:S01]  /*6400*/  I2FP.F32.U32 R9, R17 ;  /* 0x0000001100097245 */ /* 0x001fe20000201000 */
[----:B------:R-:W-:Y:S01]  /*6410*/  ULDC.64 UR8, c[0x0][0x640] ;  /* 0x0001900000087ab9 */ /* 0x000fe20000000a00 */
[----:B------:R-:W-:Y:S01]  /*6420*/  ULDC UR6, c[0x0][0x608] ;  /* 0x0001820000067ab9 */ /* 0x000fe20000000800 */
[----:B------:R-:W-:Y:S01]  /*6430*/  IMAD.X R2, RZ, RZ, ~R2, P1 ;  /* 0x000000ffff027224 */ /* 0x000fe200008e0e02 */
[----:B------:R-:W-:-:S03]  /*6440*/  ISETP.NE.U32.AND P1, PT, RZ, UR8, PT ;  /* 0x00000008ff007c0c */ /* 0x000fc6000bf25070 */
[----:B------:R-:W-:Y:S01]  /*6450*/  IMAD R6, R2, UR4, RZ ;  /* 0x0000000402067c24 */ /* 0x000fe2000f8e02ff */
[----:B------:R-:W0:Y:S01]  /*6460*/  LDC R19, c[0x0][0x148] ;  /* 0x00005200ff137b82 */ /* 0x000e220000000800 */
[----:B------:R-:W-:Y:S01]  /*6470*/  IMAD.MOV.U32 R2, RZ, RZ, R0 ;  /* 0x000000ffff027224 */ /* 0x000fe200078e0000 */
[----:B------:R-:W-:-:S03]  /*6480*/  ISETP.NE.AND.EX P1, PT, RZ, UR9, PT, P1 ;  /* 0x00000009ff007c0c */ /* 0x000fc6000bf25310 */
[----:B------:R-:W-:Y:S01]  /*6490*/  IMAD.WIDE.U32 R2, R7, UR4, R2 ;  /* 0x0000000407027c25 */ /* 0x000fe2000f8e0002 */
[----:B------:R-:W-:-:S03]  /*64a0*/  ULDC UR4, c[0x0][0x150] ;  /* 0x0000540000047ab9 */ /* 0x000fc60000000800 */
[----:B------:R-:W-:Y:S02]  /*64b0*/  IMAD R7, R7, UR5, R6 ;  /* 0x0000000507077c24 */ /* 0x000fe4000f8e0206 */
[----:B------:R-:W-:Y:S01]  /*64c0*/  FMUL R6, R9, UR4 ;  /* 0x0000000409067c20 */ /* 0x000fe20008400000 */
[----:B------:R-:W-:Y:S01]  /*64d0*/  ULDC UR4, c[0x0][0x618] ;  /* 0x0001860000047ab9 */ /* 0x000fe20000000800 */
[----:B------:R-:W-:Y:S01]  /*64e0*/  ULDC UR5, c[0x0][0x154] ;  /* 0x0000550000057ab9 */ /* 0x000fe20000000800 */
[----:B------:R-:W-:-:S03]  /*64f0*/  IMAD.IADD R3, R3, 0x1, R7 ;  /* 0x0000000103037824 */ /* 0x000fc600078e0207 */
[----:B------:R-:W3:Y:S02]  /*6500*/  F2I.U32.TRUNC.NTZ R6, R6 ;  /* 0x0000000600067305 */ /* 0x000ee4000020f000 */
[----:B------:R-:W-:Y:S02]  /*6510*/  SHF.R.U64 R9, R2, UR4, R3 ;  /* 0x0000000402097c19 */ /* 0x000fe40008001203 */
[----:B-1----:R-:W-:-:S05]  /*6520*/  I2FP.F32.U32 R2, R14 ;  /* 0x0000000e00027245 */ /* 0x002fca0000201000 */
[----:B------:R-:W-:Y:S01]  /*6530*/  FMUL R21, R2, UR5 ;  /* 0x0000000502157c20 */ /* 0x000fe20008400000 */
[----:B------:R-:W-:Y:S01]  /*6540*/  SHF.R.U32.HI R2, RZ, UR4, R3 ;  /* 0x00000004ff027c19 */ /* 0x000fe20008011603 */
[----:B------:R-:W-:-:S03]  /*6550*/  ULDC UR4, c[0x0][0x658] ;  /* 0x0001960000047ab9 */ /* 0x000fc60000000800 */
[--C-:B------:R-:W-:Y:S01]  /*6560*/  SHF.R.U64 R20, R9, UR6, R2.reuse ;  /* 0x0000000609147c19 */ /* 0x100fe20008001202 */
[----:B------:R-:W1:Y:S01]  /*6570*/  F2I.U32.TRUNC.NTZ R21, R21 ;  /* 0x0000001500157305 */ /* 0x000e62000020f000 */
[----:B------:R-:W-:Y:S01]  /*6580*/  SHF.R.U32.HI R3, RZ, UR6, R2 ;  /* 0x00000006ff037c19 */ /* 0x000fe20008011602 */
[----:B---3--:R-:W-:-:S03]  /*6590*/  IMAD.MOV R6, RZ, RZ, -R6 ;  /* 0x000000ffff067224 */ /* 0x008fc600078e0a06 */
[----:B------:R-:W-:Y:S01]  /*65a0*/  SHF.R.U64 R18, R20, UR4, R3 ;  /* 0x0000000414127c19 */ /* 0x000fe20008001203 */
[----:B--2---:R-:W-:Y:S01]  /*65b0*/  IMAD R17, R22, R6, R17 ;  /* 0x0000000616117224 */ /* 0x004fe200078e0211 */
[----:B------:R-:W-:-:S03]  /*65c0*/  SHF.R.U32.HI R23, RZ, UR4, R3 ;  /* 0x00000004ff177c19 */ /* 0x000fc60008011603 */
[----:B------:R-:W-:Y:S02]  /*65d0*/  IMAD.MOV.U32 R2, RZ, RZ, R18 ;  /* 0x000000ffff027224 */ /* 0x000fe400078e0012 */
[----:B------:R-:W-:Y:S01]  /*65e0*/  IMAD.MOV.U32 R3, RZ, RZ, R23 ;  /* 0x000000ffff037224 */ /* 0x000fe200078e0017 */
[----:B------:R-:W-:Y:S06]  /*65f0*/  @!P1 BRA `(.L_x_117) ;  /* 0x0000000000289947 */ /* 0x000fec0003800000 */
[----:B------:R-:W-:Y:S02]  /*6600*/  ULDC UR4, c[0x0][0x64c] ;  /* 0x0001930000047ab9 */ /* 0x000fe40000000800 */
[----:B------:R-:W-:-:S05]  /*6610*/  IADD3 R3, P1, R18, UR4, RZ ;  /* 0x0000000412037c10 */ /* 0x000fca000ff3e0ff */
[----:B------:R-:W-:-:S04]  /*6620*/  IMAD.X R23, RZ, RZ, R23, P1 ;  /* 0x000000ffff177224 */ /* 0x000fc800008e0617 */
[----:B------:R-:W-:-:S04]  /*6630*/  IMAD.WIDE.U32 R6, R23, UR8, RZ ;  /* 0x0000000817067c25 */ /* 0x000fc8000f8e00ff */
[----:B------:R-:W-:-:S04]  /*6640*/  IMAD.WIDE.U32 R6, P1, R3, UR9, R6 ;  /* 0x0000000903067c25 */ /* 0x000fc8000f820006 */
[----:B------:R-:W-:-:S04]  /*6650*/  IMAD.WIDE.U32 R2, R3, UR8, RZ ;  /* 0x0000000803027c25 */ /* 0x000fc8000f8e00ff */
[----:B------:R-:W-:Y:S01]  /*6660*/  IMAD.MOV.U32 R2, RZ, RZ, R7 ;  /* 0x000000ffff027224 */ /* 0x000fe200078e0007 */
[----:B------:R-:W-:Y:S01]  /*6670*/  IADD3 RZ, P3, R3, R6, RZ ;  /* 0x0000000603ff7210 */ /* 0x000fe20007f7e0ff */
[----:B------:R-:W-:-:S04]  /*6680*/  IMAD.X R3, RZ, RZ, RZ, P1 ;  /* 0x000000ffff037224 */ /* 0x000fc800008e06ff */
[----:B------:R-:W-:-:S08]  /*6690*/  IMAD.WIDE.U32.X R2, R23, UR9, R2, P3 ;  /* 0x0000000917027c25 */ /* 0x000fd000098e0402 */
.L_x_117:
[----:B------:R-:W-:Y:S01]  /*66a0*/  ULDC UR4, c[0x0][0x648] ;  /* 0x0001920000047ab9 */ /* 0x000fe20000000800 */
[----:B-1----:R-:W-:Y:S01]  /*66b0*/  IMAD.MOV R21, RZ, RZ, -R21 ;  /* 0x000000ffff157224 */ /* 0x002fe200078e0a15 */
[----:B------:R-:W-:Y:S01]  /*66c0*/  SHF.R.U64 R3, R2, UR4, R3 ;  /* 0x0000000402037c19 */ /* 0x000fe20008001203 */
[----:B------:R-:W-:Y:S01]  /*66d0*/  ULDC UR4, c[0x0][0x638] ;  /* 0x00018e0000047ab9 */ /* 0x000fe20000000800 */
[----:B------:R-:W-:Y:S01]  /*66e0*/  LOP3.LUT R20, R20, UR17, RZ, 0xc0, !PT ;  /* 0x0000001114147c12 */ /* 0x000fe2000f8ec0ff */
[----:B0-----:R-:W-:Y:S01]  /*66f0*/  @P4 IMAD R17, R19, R21, R14 ;  /* 0x0000001513114224 */ /* 0x001fe200078e020e */
[----:B------:R-:W-:Y:S01]  /*6700*/  ULDC UR5, c[0x0][0x610] ;  /* 0x0001840000057ab9 */ /* 0x000fe20000000800 */
[----:B------:R-:W-:Y:S02]  /*6710*/  IMAD.MOV R7, RZ, RZ, -R3 ;  /* 0x000000ffff077224 */ /* 0x000fe400078e0a03 */
[----:B------:R-:W-:Y:S01]  /*6720*/  IMAD R14, R3, UR18, R20 ;  /* 0x00000012030e7c24 */ /* 0x000fe2000f8e0214 */
[----:B------:R-:W-:Y:S01]  /*6730*/  LOP3.LUT R3, R9, UR16, RZ, 0xc0, !PT ;  /* 0x0000001009037c12 */ /* 0x000fe2000f8ec0ff */
[----:B------:R-:W-:Y:S01]  /*6740*/  IMAD R18, R7, UR4, R18 ;  /* 0x0000000407127c24 */ /* 0x000fe2000f8e0212 */
[----:B------:R-:W-:Y:S01]  /*6750*/  ULDC UR4, c[0x0][0x600] ;  /* 0x0001800000047ab9 */ /* 0x000fe20000000800 */
[----:B------:R-:W-:-:S02]  /*6760*/  IMAD R14, R14, UR5, R17 ;  /* 0x000000050e0e7c24 */ /* 0x000fc4000f8e0211 */
[----:B------:R-:W-:Y:S02]  /*6770*/  IMAD R3, R18, UR4, R3 ;  /* 0x0000000412037c24 */ /* 0x000fe4000f8e0203 */
[----:B------:R-:W-:Y:S02]  /*6780*/  IMAD.MOV.U32 R2, RZ, RZ, 0x1 ;  /* 0x00000001ff027424 */ /* 0x000fe400078e00ff */
[----:B------:R-:W-:Y:S01]  /*6790*/  IMAD.MOV.U32 R9, RZ, RZ, R8 ;  /* 0x000000ffff097224 */ /* 0x000fe200078e0008 */
[----:B------:R-:W-:Y:S02]  /*67a0*/  SEL R17, R3, R14, !P4 ;  /* 0x0000000e03117207 */ /* 0x000fe40006000000 */
[----:B------:R-:W-:-:S07]  /*67b0*/  SEL R14, R14, R3, !P4 ;  /* 0x000000030e0e7207 */ /* 0x000fce0006000000 */
.L_x_115:
[----:B------:R-:W-:Y:S05]  /*67c0*/  BSYNC B1 ;  /* 0x0000000000017941 */ /* 0x000fea0003800000 */
.L_x_114:
[----:B------:R-:W-:-:S13]  /*67d0*/  LOP3.LUT P1, RZ, R2, 0xff, RZ, 0xc0, !PT ;  /* 0x000000ff02ff7812 */ /* 0x000fda000782c0ff */
[----:B------:R-:W-:Y:S05]  /*67e0*/  @P1 BRA `(.L_x_118) ;  /* 0xfffffff400441947 */ /* 0x000fea000383ffff */
[----:B------:R-:W-:Y:S05]  /*67f0*/  BSYNC B0 ;  /* 0x0000000000007941 */ /* 0x000fea0003800000 */
.L_x_106:
[----:B------:R-:W-:-:S03]  /*6800*/  UMOV UR4, 0xffffffff ;  /* 0xffffffff00047882 */ /* 0x000fc60000000000 */
[----:B------:R-:W-:Y:S05]  /*6810*/  BRA.DIV UR4, `(.L_x_119) ;  /* 0x0000000604d07947 */ /* 0x000fea000b800000 */
[----:B------:R-:W-:-:S13]  /*6820*/  ELECT P0, URZ, PT ;  /* 0x00000000003f782f */ /* 0x000fda0003800000 */
.L_x_138:
[----:B------:R-:W-:Y:S04]  /*6830*/  BSSY B0, `(.L_x_120) ;  /* 0x0000058000007945 */ /* 0x000fe80003800000 */
[----:B------:R-:W-:Y:S05]  /*6840*/  @!P0 BRA `(.L_x_121) ;  /* 0x0000000400588947 */ /* 0x000fea0003800000 */
[----:B------:R-:W-:-:S04]  /*6850*/  LOP3.LUT R4, R4, 0x2, RZ, 0xfc, !PT ;  /* 0x0000000204047812 */ /* 0x000fc800078efcff */
[----:B------:R-:W-:-:S13]  /*6860*/  ISETP.NE.AND P0, PT, R4, 0x3, PT ;  /* 0x000000030400780c */ /* 0x000fda0003f05270 */
[----:B------:R-:W-:Y:S05]  /*6870*/  @!P0 BRA `(.L_x_122) ;  /* 0x0000000000048947 */ /* 0x000fea0003800000 */
[----:B------:R-:W-:Y:S01]  /*6880*/  BPT.TRAP 0x1 ;  /* 0x000000040000795c */ /* 0x000fe20000300000 */
.L_x_122:
[----:B------:R-:W0:Y:S01]  /*6890*/  S2R R3, SR_CgaCtaId ;  /* 0x0000000000037919 */ /* 0x000e220000008800 */
[----:B------:R-:W-:Y:S02]  /*68a0*/  MOV R0, 0x400 ;  /* 0x0000040000007802 */ /* 0x000fe40000000f00 */
[----:B------:R-:W-:Y:S02]  /*68b0*/  SHF.L.U32 R2, R10, 0x1f, RZ ;  /* 0x0000001f0a027819 */ /* 0x000fe400000006ff */
[----:B0-----:R-:W-:-:S05]  /*68c0*/  LEA R0, R3, R0, 0x18 ;  /* 0x0000000003007211 */ /* 0x001fca00078ec0ff */
[----:B------:R-:W-:-:S04]  /*68d0*/  VIADD R0, R0, 0x48 ;  /* 0x0000004800007836 */ /* 0x000fc80000000000 */
[C---:B------:R-:W-:Y:S02]  /*68e0*/  IMAD R5, R13.reuse, 0x8, R0 ;  /* 0x000000080d057824 */ /* 0x040fe400078e0200 */
[----:B------:R-:W-:Y:S02]  /*68f0*/  VIADD R13, R13, 0x1 ;  /* 0x000000010d0d7836 */ /* 0x000fe40000000000 */
[----:B------:R-:W0:Y:S03]  /*6900*/  SYNCS.PHASECHK.TRANS64.TRYWAIT P0, [R5+URZ], R2 ;  /* 0x00000002050075a7 */ /* 0x000e26000800017f */
[----:B------:R-:W-:-:S04]  /*6910*/  ISETP.NE.AND P1, PT, R13, 0x9, PT ;  /* 0x000000090d00780c */ /* 0x000fc80003f25270 */
[----:B------:R-:W-:Y:S02]  /*6920*/  SEL R3, RZ, 0x1, P1 ;  /* 0x00000001ff037807 */ /* 0x000fe40000800000 */
[----:B------:R-:W-:Y:S02]  /*6930*/  SEL R13, R13, RZ, P1 ;  /* 0x000000ff0d0d7207 */ /* 0x000fe40000800000 */
[----:B------:R-:W-:-:S03]  /*6940*/  LOP3.LUT R10, R10, R3, RZ, 0x3c, !PT ;  /* 0x000000030a0a7212 */ /* 0x000fc600078e3cff */
[----:B------:R-:W-:Y:S01]  /*6950*/  IMAD R7, R13, 0x8, R0 ;  /* 0x000000080d077824 */ /* 0x000fe200078e0200 */
[----:B------:R-:W-:Y:S01]  /*6960*/  SHF.L.U32 R4, R10, 0x1f, RZ ;  /* 0x0000001f0a047819 */ /* 0x000fe200000006ff */
[----:B0-----:R-:W-:Y:S06]  /*6970*/  @!P0 BRA `(.L_x_123) ;  /* 0x00000004009c8947 */ /* 0x001fec0003800000 */
.L_x_139:
[----:B------:R-:W1:Y:S01]  /*6980*/  SYNCS.PHASECHK.TRANS64.TRYWAIT P0, [R7+URZ], R4 ;  /* 0x00000004070075a7 */ /* 0x000e62000800017f */
[----:B0-----:R-:W-:-:S05]  /*6990*/  VIADD R2, R13, 0x1 ;  /* 0x000000010d027836 */ /* 0x001fca0000000000 */
[----:B------:R-:W-:-:S04]  /*69a0*/  ISETP.NE.AND P1, PT, R2, 0x9, PT ;  /* 0x000000090200780c */ /* 0x000fc80003f25270 */
[----:B------:R-:W-:Y:S02]  /*69b0*/  SEL R3, RZ, 0x1, P1 ;  /* 0x00000001ff037807 */ /* 0x000fe40000800000 */
[----:B------:R-:W-:Y:S02]  /*69c0*/  SEL R9, R2, RZ, P1 ;  /* 0x000000ff02097207 */ /* 0x000fe40000800000 */
[----:B------:R-:W-:-:S03]  /*69d0*/  LOP3.LUT R10, R10, R3, RZ, 0x3c, !PT ;  /* 0x000000030a0a7212 */ /* 0x000fc600078e3cff */
[----:B------:R-:W-:Y:S01]  /*69e0*/  IMAD R6, R9, 0x8, R0 ;  /* 0x0000000809067824 */ /* 0x000fe200078e0200 */
[----:B------:R-:W-:Y:S01]  /*69f0*/  SHF.L.U32 R5, R10, 0x1f, RZ ;  /* 0x0000001f0a057819 */ /* 0x000fe200000006ff */
[----:B-1----:R-:W-:Y:S06]  /*6a00*/  @!P0 BRA `(.L_x_124) ;  /* 0x00000004008c8947 */ /* 0x002fec0003800000 */
.L_x_140:
[----:B------:R-:W1:Y:S01]  /*6a10*/  SYNCS.PHASECHK.TRANS64.TRYWAIT P0, [R6+URZ], R5 ;  /* 0x00000005060075a7 */ /* 0x000e62000800017f */
[----:B------:R-:W-:-:S05]  /*6a20*/  VIADD R2, R9, 0x1 ;  /* 0x0000000109027836 */ /* 0x000fca0000000000 */
[----:B------:R-:W-:-:S04]  /*6a30*/  ISETP.NE.AND P1, PT, R2, 0x9, PT ;  /* 0x000000090200780c */ /* 0x000fc80003f25270 */
[----:B------:R-:W-:Y:S02]  /*6a40*/  SEL R3, RZ, 0x1, P1 ;  /* 0x00000001ff037807 */ /* 0x000fe40000800000 */
[----:B0-----:R-:W-:Y:S02]  /*6a50*/  SEL R7, R2, RZ, P1 ;  /* 0x000000ff02077207 */ /* 0x001fe40000800000 */
[----:B------:R-:W-:-:S03]  /*6a60*/  LOP3.LUT R10, R10, R3, RZ, 0x3c, !PT ;  /* 0x000000030a0a7212 */ /* 0x000fc600078e3cff */
[----:B------:R-:W-:Y:S01]  /*6a70*/  IMAD R9, R7, 0x8, R0 ;  /* 0x0000000807097824 */ /* 0x000fe200078e0200 */
[----:B------:R-:W-:Y:S01]  /*6a80*/  SHF.L.U32 R4, R10, 0x1f, RZ ;  /* 0x0000001f0a047819 */ /* 0x000fe200000006ff */
[----:B-1----:R-:W-:Y:S06]  /*6a90*/  @!P0 BRA `(.L_x_125) ;  /* 0x00000004007c8947 */ /* 0x002fec0003800000 */
.L_x_141:
[----:B------:R-:W1:Y:S01]  /*6aa0*/  SYNCS.PHASECHK.TRANS64.TRYWAIT P0, [R9+URZ], R4 ;  /* 0x00000004090075a7 */ /* 0x000e62000800017f */
[----:B------:R-:W-:-:S05]  /*6ab0*/  VIADD R2, R7, 0x1 ;  /* 0x0000000107027836 */ /* 0x000fca0000000000 */
[----:B------:R-:W-:-:S04]  /*6ac0*/  ISETP.NE.AND P1, PT, R2, 0x9, PT ;  /* 0x000000090200780c */ /* 0x000fc80003f25270 */
[----:B------:R-:W-:Y:S02]  /*6ad0*/  SEL R3, RZ, 0x1, P1 ;  /* 0x00000001ff037807 */ /* 0x000fe40000800000 */
[----:B------:R-:W-:Y:S02]  /*6ae0*/  SEL R7, R2, RZ, P1 ;  /* 0x000000ff02077207 */ /* 0x000fe40000800000 */
[----:B------:R-:W-:-:S03]  /*6af0*/  LOP3.LUT R10, R10, R3, RZ, 0x3c, !PT ;  /* 0x000000030a0a7212 */ /* 0x000fc600078e3cff */
[----:B0-----:R-:W-:Y:S01]  /*6b00*/  IMAD R6, R7, 0x8, R0 ;  /* 0x0000000807067824 */ /* 0x001fe200078e0200 */
[----:B------:R-:W-:Y:S01]  /*6b10*/  SHF.L.U32 R5, R10, 0x1f, RZ ;  /* 0x0000001f0a057819 */ /* 0x000fe200000006ff */
[----:B-1----:R-:W-:Y:S06]  /*6b20*/  @!P0 BRA `(.L_x_126) ;  /* 0x00000004006c8947 */ /* 0x002fec0003800000 */
.L_x_142:
        /* <DEDUP_REMOVED lines=9> */
.L_x_143:
[----:B------:R-:W1:Y:S01]  /*6bc0*/  SYNCS.PHASECHK.TRANS64.TRYWAIT P0, [R9+URZ], R4 ;  /* 0x00000004090075a7 */ /* 0x000e62000800017f */
[----:B------:R-:W-:-:S05]  /*6bd0*/  VIADD R2, R7, 0x1 ;  /* 0x0000000107027836 */ /* 0x000fca0000000000 */
[----:B------:R-:W-:-:S04]  /*6be0*/  ISETP.NE.AND P1, PT, R2, 0x9, PT ;  /* 0x000000090200780c */ /* 0x000fc80003f25270 */
[----:B------:R-:W-:Y:S02]  /*6bf0*/  SEL R3, RZ, 0x1, P1 ;  /* 0x00000001ff037807 */ /* 0x000fe40000800000 */
[----:B------:R-:W-:Y:S02]  /*6c00*/  SEL R7, R2, RZ, P1 ;  /* 0x000000ff02077207 */ /* 0x000fe40000800000 */
[----:B------:R-:W-:-:S03]  /*6c10*/  LOP3.LUT R10, R10, R3, RZ, 0x3c, !PT ;  /* 0x000000030a0a7212 */ /* 0x000fc600078e3cff */
[----:B------:R-:W-:Y:S01]  /*6c20*/  IMAD R8, R7, 0x8, R0 ;  /* 0x0000000807087824 */ /* 0x000fe200078e0200 */
[----:B0-----:R-:W-:Y:S01]  /*6c30*/  SHF.L.U32 R5, R10, 0x1f, RZ ;  /* 0x0000001f0a057819 */ /* 0x001fe200000006ff */
[----:B-1----:R-:W-:Y:S06]  /*6c40*/  @!P0 BRA `(.L_x_128) ;  /* 0x00000004004c8947 */ /* 0x002fec0003800000 */
.L_x_144:
[----:B------:R-:W1:Y:S01]  /*6c50*/  SYNCS.PHASECHK.TRANS64.TRYWAIT P0, [R8+URZ], R5 ;  /* 0x00000005080075a7 */ /* 0x000e62000800017f */
[----:B------:R-:W-:-:S05]  /*6c60*/  VIADD R2, R7, 0x1 ;  /* 0x0000000107027836 */ /* 0x000fca0000000000 */
[----:B------:R-:W-:-:S04]  /*6c70*/  ISETP.NE.AND P1, PT, R2, 0x9, PT ;  /* 0x000000090200780c */ /* 0x000fc80003f25270 */
[----:B------:R-:W-:Y:S02]  /*6c80*/  SEL R3, RZ, 0x1, P1 ;  /* 0x00000001ff037807 */ /* 0x000fe40000800000 */
[----:B------:R-:W-:Y:S02]  /*6c90*/  SEL R7, R2, RZ, P1 ;  /* 0x000000ff02077207 */ /* 0x000fe40000800000 */
[----:B0-----:R-:W-:-:S03]  /*6ca0*/  LOP3.LUT R9, R10, R3, RZ, 0x3c, !PT ;  /* 0x000000030a097212 */ /* 0x001fc600078e3cff */
[----:B------:R-:W-:Y:S01]  /*6cb0*/  IMAD R11, R7, 0x8, R0 ;  /* 0x00000008070b7824 */ /* 0x000fe200078e0200 */
[----:B------:R-:W-:Y:S01]  /*6cc0*/  SHF.L.U32 R6, R9, 0x1f, RZ ;  /* 0x0000001f09067819 */ /* 0x000fe200000006ff */
[----:B-1----:R-:W-:Y:S06]  /*6cd0*/  @!P0 BRA `(.L_x_129) ;  /* 0x00000004003c8947 */ /* 0x002fec0003800000 */
.L_x_145:
[----:B------:R-:W1:Y:S01]  /*6ce0*/  SYNCS.PHASECHK.TRANS64.TRYWAIT P0, [R11+URZ], R6 ;  /* 0x000000060b0075a7 */ /* 0x000e62000800017f */
[----:B------:R-:W-:-:S05]  /*6cf0*/  VIADD R2, R7, 0x1 ;  /* 0x0000000107027836 */ /* 0x000fca0000000000 */
[----:B------:R-:W-:-:S04]  /*6d00*/  ISETP.NE.AND P1, PT, R2, 0x9, PT ;  /* 0x000000090200780c */ /* 0x000fc80003f25270 */
[----:B------:R-:W-:Y:S02]  /*6d10*/  SEL R4, RZ, 0x1, P1 ;  /* 0x00000001ff047807 */ /* 0x000fe40000800000 */
[----:B------:R-:W-:Y:S02]  /*6d20*/  SEL R3, R2, RZ, P1 ;  /* 0x000000ff02037207 */ /* 0x000fe40000800000 */
[----:B------:R-:W-:Y:S01]  /*6d30*/  LOP3.LUT R4, R9, R4, RZ, 0x3c, !PT ;  /* 0x0000000409047212 */ /* 0x000fe200078e3cff */
[----:B-1----:R-:W-:Y:S06]  /*6d40*/  @!P0 BRA `(.L_x_130) ;  /* 0x0000000400348947 */ /* 0x002fec0003800000 */
.L_x_146:
[----:B------:R-:W-:Y:S01]  /*6d50*/  IMAD R3, R3, 0x8, R0 ;  /* 0x0000000803037824 */ /* 0x000fe200078e0200 */
[----:B------:R-:W-:-:S07]  /*6d60*/  SHF.L.U32 R0, R4, 0x1f, RZ ;  /* 0x0000001f04007819 */ /* 0x000fce00000006ff */
.L_x_131:
[----:B--2---:R2:W3:Y:S02]  /*6d70*/  SYNCS.PHASECHK.TRANS64.TRYWAIT P0, [R3+URZ], R0 ;  /* 0x00000000030075a7 */ /* 0x0044e4000800017f */
[----:B---3--:R-:W-:Y:S05]  /*6d80*/  @!P0 NANOSLEEP.SYNCS 0x989680 ;  /* 0x009896800000895d */ /* 0x008fea0003900000 */
[----:B------:R-:W3:Y:S02]  /*6d90*/  @!P0 SYNCS.PHASECHK.TRANS64 P0, [R3+URZ], R0 ;  /* 0x00000000030085a7 */ /* 0x000ee4000800007f */
[----:B---3--:R-:W-:Y:S05]  /*6da0*/  @!P0 BRA `(.L_x_131) ;  /* 0xfffffffc00f08947 */ /* 0x008fea000383ffff */
.L_x_121:
[----:B------:R-:W-:Y:S05]  /*6db0*/  BSYNC B0 ;  /* 0x0000000000007941 */ /* 0x000fea0003800000 */
.L_x_120:
[----:B------:R-:W-:Y:S05]  /*6dc0*/  EXIT ;  /* 0x000000000000794d */ /* 0x000fea0003800000 */
.L_x_18:
[----:B-1----:R-:W-:-:S04]  /*6dd0*/  IMAD.U32 R7, RZ, RZ, UR6 ;  /* 0x00000006ff077e24 */ /* 0x002fc8000f8e00ff */
[----:B------:R1:W3:Y:S03]  /*6de0*/  SYNCS.PHASECHK.TRANS64.TRYWAIT P0, [R7+URZ], R6 ;  /* 0x00000006070075a7 */ /* 0x0002e6000800017f */
[----:B---3--:R-:W-:Y:S05]  /*6df0*/  @!P0 NANOSLEEP.SYNCS 0x989680 ;  /* 0x009896800000895d */ /* 0x008fea0003900000 */
[----:B------:R-:W3:Y:S02]  /*6e00*/  @!P0 SYNCS.PHASECHK.TRANS64 P0, [R7+URZ], R6 ;  /* 0x00000006070085a7 */ /* 0x000ee4000800007f */
[----:B---3--:R-:W-:Y:S05]  /*6e10*/  @!P0 BRA `(.L_x_18) ;  /* 0xfffffffc00ec8947 */ /* 0x008fea000383ffff */
[----:B------:R-:W-:Y:S05]  /*6e20*/  BRA `(.L_x_17) ;  /* 0xffffffa400847947 */ /* 0x000fea000383ffff */
.L_x_24:
[----:B-1----:R-:W-:-:S04]  /*6e30*/  IMAD.U32 R8, RZ, RZ, UR12 ;  /* 0x0000000cff087e24 */ /* 0x002fc8000f8e00ff */
[----:B------:R1:W3:Y:S03]  /*6e40*/  SYNCS.PHASECHK.TRANS64.TRYWAIT P0, [R8+URZ], R7 ;  /* 0x00000007080075a7 */ /* 0x0002e6000800017f */
[----:B---3--:R-:W-:Y:S05]  /*6e50*/  @!P0 NANOSLEEP.SYNCS 0x989680 ;  /* 0x009896800000895d */ /* 0x008fea0003900000 */
[----:B------:R-:W3:Y:S02]  /*6e60*/  @!P0 SYNCS.PHASECHK.TRANS64 P0, [R8+URZ], R7 ;  /* 0x00000007080085a7 */ /* 0x000ee4000800007f */
[----:B---3--:R-:W-:Y:S05]  /*6e70*/  @!P0 BRA `(.L_x_24) ;  /* 0xfffffffc00ec8947 */ /* 0x008fea000383ffff */
[----:B------:R-:W-:Y:S05]  /*6e80*/  BRA `(.L_x_23) ;  /* 0xffffffac00387947 */ /* 0x000fea000383ffff */
.L_x_107:
[----:B------:R-:W-:Y:S01]  /*6e90*/  BSSY B1, `(.L_x_132) ;  /* 0x0000006000017945 */ /* 0x000fe20003800000 */
[----:B------:R-:W-:-:S07]  /*6ea0*/  IMAD.MOV.U32 R2, RZ, RZ, -0x1 ;  /* 0xffffffffff027424 */ /* 0x000fce00078e00ff */
[----:B------:R-:W-:Y:S05]  /*6eb0*/  WARPSYNC.COLLECTIVE R2, `(.L_x_133) ;  /* 0x00000000020c7348 */ /* 0x000fea0003c00000 */
[----:B------:R-:W-:Y:S02]  /*6ec0*/  ELECT P1, UR62, PT ;  /* 0x00000000003e782f */ /* 0x000fe40003820000 */
[----:B------:R-:W-:Y:S01]  /*6ed0*/  MOV R2, UR62 ;  /* 0x0000003e00027c02 */ /* 0x000fe20008000f00 */
[----:B------:R-:W-:Y:S10]  /*6ee0*/  ENDCOLLECTIVE ;  /* 0x000000000000791b */ /* 0x000ff40003800000 */
.L_x_133:
[----:B------:R-:W-:Y:S05]  /*6ef0*/  BSYNC B1 ;  /* 0x0000000000017941 */ /* 0x000fea0003800000 */
.L_x_132:
[----:B------:R-:W-:Y:S05]  /*6f00*/  BRA `(.L_x_134) ;  /* 0xffffffec00887947 */ /* 0x000fea000383ffff */
.L_x_110:
[----:B-1----:R1:W2:Y:S02]  /*6f10*/  SYNCS.PHASECHK.TRANS64.TRYWAIT P1, [R18+URZ+0x48], R7 ;  /* 0x00004807120075a7 */ /* 0x0022a4000802017f */
[----:B--2---:R-:W-:Y:S05]  /*6f20*/  @!P1 NANOSLEEP.SYNCS 0x989680 ;  /* 0x009896800000995d */ /* 0x004fea0003900000 */
[----:B------:R-:W2:Y:S02]  /*6f30*/  @!P1 SYNCS.PHASECHK.TRANS64 P1, [R18+URZ+0x48], R7 ;  /* 0x00004807120095a7 */ /* 0x000ea4000802007f */
[----:B--2---:R-:W-:Y:S05]  /*6f40*/  @!P1 BRA `(.L_x_110) ;  /* 0xfffffffc00f09947 */ /* 0x004fea000383ffff */
[----:B------:R-:W-:Y:S05]  /*6f50*/  BRA `(.L_x_135) ;  /* 0xffffffec00bc7947 */ /* 0x000fea000383ffff */
.L_x_119:
[----:B------:R-:W-:Y:S01]  /*6f60*/  BSSY B0, `(.L_x_136) ;  /* 0x0000006000007945 */ /* 0x000fe20003800000 */
[----:B------:R-:W-:-:S07]  /*6f70*/  IMAD.MOV.U32 R2, RZ, RZ, -0x1 ;  /* 0xffffffffff027424 */ /* 0x000fce00078e00ff */
[----:B------:R-:W-:Y:S05]  /*6f80*/  WARPSYNC.COLLECTIVE R2, `(.L_x_137) ;  /* 0x00000000020c7348 */ /* 0x000fea0003c00000 */
[----:B------:R-:W-:Y:S02]  /*6f90*/  ELECT P1, UR62, PT ;  /* 0x00000000003e782f */ /* 0x000fe40003820000 */
[----:B------:R-:W-:Y:S01]  /*6fa0*/  MOV R2, UR62 ;  /* 0x0000003e00027c02 */ /* 0x000fe20008000f00 */
[----:B------:R-:W-:Y:S10]  /*6fb0*/  ENDCOLLECTIVE ;  /* 0x000000000000791b */ /* 0x000ff40003800000 */
.L_x_137:
[----:B------:R-:W-:Y:S05]  /*6fc0*/  BSYNC B0 ;  /* 0x0000000000007941 */ /* 0x000fea0003800000 */
.L_x_136:
[----:B------:R-:W-:Y:S01]  /*6fd0*/  PLOP3.LUT P0, PT, P1, PT, PT, 0x80, 0x0 ;  /* 0x000000000000781c */ /* 0x000fe20000f0f070 */
[----:B------:R-:W-:-:S12]  /*6fe0*/  BRA `(.L_x_138) ;  /* 0xfffffff800107947 */ /* 0x000fd8000383ffff */
.L_x_123:
[----:B0-----:R0:W1:Y:S02]  /*6ff0*/  SYNCS.PHASECHK.TRANS64.TRYWAIT P0, [R5+URZ], R2 ;  /* 0x00000002050075a7 */ /* 0x001064000800017f */
[----:B-1----:R-:W-:Y:S05]  /*7000*/  @!P0 NANOSLEEP.SYNCS 0x989680 ;  /* 0x009896800000895d */ /* 0x002fea0003900000 */
[----:B------:R-:W1:Y:S02]  /*7010*/  @!P0 SYNCS.PHASECHK.TRANS64 P0, [R5+URZ], R2 ;  /* 0x00000002050085a7 */ /* 0x000e64000800007f */
[----:B-1----:R-:W-:Y:S05]  /*7020*/  @!P0 BRA `(.L_x_123) ;  /* 0xfffffffc00f08947 */ /* 0x002fea000383ffff */
[----:B------:R-:W-:Y:S05]  /*7030*/  BRA `(.L_x_139) ;  /* 0xfffffff800507947 */ /* 0x000fea000383ffff */
.L_x_124:
[----:B0-----:R0:W1:Y:S02]  /*7040*/  SYNCS.PHASECHK.TRANS64.TRYWAIT P0, [R7+URZ], R4 ;  /* 0x00000004070075a7 */ /* 0x001064000800017f */
[----:B-1----:R-:W-:Y:S05]  /*7050*/  @!P0 NANOSLEEP.SYNCS 0x989680 ;  /* 0x009896800000895d */ /* 0x002fea0003900000 */
[----:B------:R-:W1:Y:S02]  /*7060*/  @!P0 SYNCS.PHASECHK.TRANS64 P0, [R7+URZ], R4 ;  /* 0x00000004070085a7 */ /* 0x000e64000800007f */
[----:B-1----:R-:W-:Y:S05]  /*7070*/  @!P0 BRA `(.L_x_124) ;  /* 0xfffffffc00f08947 */ /* 0x002fea000383ffff */
[----:B------:R-:W-:Y:S05]  /*7080*/  BRA `(.L_x_140) ;  /* 0xfffffff800607947 */ /* 0x000fea000383ffff */
.L_x_125:
[----:B0-----:R0:W1:Y:S02]  /*7090*/  SYNCS.PHASECHK.TRANS64.TRYWAIT P0, [R6+URZ], R5 ;  /* 0x00000005060075a7 */ /* 0x001064000800017f */
[----:B-1----:R-:W-:Y:S05]  /*70a0*/  @!P0 NANOSLEEP.SYNCS 0x989680 ;  /* 0x009896800000895d */ /* 0x002fea0003900000 */
[----:B------:R-:W1:Y:S02]  /*70b0*/  @!P0 SYNCS.PHASECHK.TRANS64 P0, [R6+URZ], R5 ;  /* 0x00000005060085a7 */ /* 0x000e64000800007f */
[----:B-1----:R-:W-:Y:S05]  /*70c0*/  @!P0 BRA `(.L_x_125) ;  /* 0xfffffffc00f08947 */ /* 0x002fea000383ffff */
[----:B------:R-:W-:Y:S05]  /*70d0*/  BRA `(.L_x_141) ;  /* 0xfffffff800707947 */ /* 0x000fea000383ffff */
.L_x_126:
[----:B0-----:R0:W1:Y:S02]  /*70e0*/  SYNCS.PHASECHK.TRANS64.TRYWAIT P0, [R9+URZ], R4 ;  /* 0x00000004090075a7 */ /* 0x001064000800017f */
[----:B-1----:R-:W-:Y:S05]  /*70f0*/  @!P0 NANOSLEEP.SYNCS 0x989680 ;  /* 0x009896800000895d */ /* 0x002fea0003900000 */
[----:B------:R-:W1:Y:S02]  /*7100*/  @!P0 SYNCS.PHASECHK.TRANS64 P0, [R9+URZ], R4 ;  /* 0x00000004090085a7 */ /* 0x000e64000800007f */
[----:B-1----:R-:W-:Y:S05]  /*7110*/  @!P0 BRA `(.L_x_126) ;  /* 0xfffffffc00f08947 */ /* 0x002fea000383ffff */
[----:B------:R-:W-:Y:S05]  /*7120*/  BRA `(.L_x_142) ;  /* 0xfffffff800807947 */ /* 0x000fea000383ffff */
.L_x_127:
[----:B0-----:R0:W1:Y:S02]  /*7130*/  SYNCS.PHASECHK.TRANS64.TRYWAIT P0, [R6+URZ], R5 ;  /* 0x00000005060075a7 */ /* 0x001064000800017f */
[----:B-1----:R-:W-:Y:S05]  /*7140*/  @!P0 NANOSLEEP.SYNCS 0x989680 ;  /* 0x009896800000895d */ /* 0x002fea0003900000 */
[----:B------:R-:W1:Y:S02]  /*7150*/  @!P0 SYNCS.PHASECHK.TRANS64 P0, [R6+URZ], R5 ;  /* 0x00000005060085a7 */ /* 0x000e64000800007f */
[----:B-1----:R-:W-:Y:S05]  /*7160*/  @!P0 BRA `(.L_x_127) ;  /* 0xfffffffc00f08947 */ /* 0x002fea000383ffff */
[----:B------:R-:W-:Y:S05]  /*7170*/  BRA `(.L_x_143) ;  /* 0xfffffff800907947 */ /* 0x000fea000383ffff */
.L_x_128:
[----:B0-----:R0:W1:Y:S02]  /*7180*/  SYNCS.PHASECHK.TRANS64.TRYWAIT P0, [R9+URZ], R4 ;  /* 0x00000004090075a7 */ /* 0x001064000800017f */
[----:B-1----:R-:W-:Y:S05]  /*7190*/  @!P0 NANOSLEEP.SYNCS 0x989680 ;  /* 0x009896800000895d */ /* 0x002fea0003900000 */
[----:B------:R-:W1:Y:S02]  /*71a0*/  @!P0 SYNCS.PHASECHK.TRANS64 P0, [R9+URZ], R4 ;  /* 0x00000004090085a7 */ /* 0x000e64000800007f */
[----:B-1----:R-:W-:Y:S05]  /*71b0*/  @!P0 BRA `(.L_x_128) ;  /* 0xfffffffc00f08947 */ /* 0x002fea000383ffff */
[----:B------:R-:W-:Y:S05]  /*71c0*/  BRA `(.L_x_144) ;  /* 0xfffffff800a07947 */ /* 0x000fea000383ffff */
.L_x_129:
[----:B0-----:R0:W1:Y:S02]  /*71d0*/  SYNCS.PHASECHK.TRANS64.TRYWAIT P0, [R8+URZ], R5 ;  /* 0x00000005080075a7 */ /* 0x001064000800017f */
[----:B-1----:R-:W-:Y:S05]  /*71e0*/  @!P0 NANOSLEEP.SYNCS 0x989680 ;  /* 0x009896800000895d */ /* 0x002fea0003900000 */
[----:B------:R-:W1:Y:S02]  /*71f0*/  @!P0 SYNCS.PHASECHK.TRANS64 P0, [R8+URZ], R5 ;  /* 0x00000005080085a7 */ /* 0x000e64000800007f */
[----:B-1----:R-:W-:Y:S05]  /*7200*/  @!P0 BRA `(.L_x_129) ;  /* 0xfffffffc00f08947 */ /* 0x002fea000383ffff */
[----:B------:R-:W-:Y:S05]  /*7210*/  BRA `(.L_x_145) ;  /* 0xfffffff800b07947 */ /* 0x000fea000383ffff */
.L_x_130:
[----:B-1----:R1:W2:Y:S02]  /*7220*/  SYNCS.PHASECHK.TRANS64.TRYWAIT P0, [R11+URZ], R6 ;  /* 0x000000060b0075a7 */ /* 0x0022a4000800017f */
[----:B--2---:R-:W-:Y:S05]  /*7230*/  @!P0 NANOSLEEP.SYNCS 0x989680 ;  /* 0x009896800000895d */ /* 0x004fea0003900000 */
[----:B------:R-:W2:Y:S02]  /*7240*/  @!P0 SYNCS.PHASECHK.TRANS64 P0, [R11+URZ], R6 ;  /* 0x000000060b0085a7 */ /* 0x000ea4000800007f */
[----:B--2---:R-:W-:Y:S05]  /*7250*/  @!P0 BRA `(.L_x_130) ;  /* 0xfffffffc00f08947 */ /* 0x004fea000383ffff */
[----:B------:R-:W-:Y:S05]  /*7260*/  BRA `(.L_x_146) ;  /* 0xfffffff800b87947 */ /* 0x000fea000383ffff */
.L_x_147:
[----:B------:R-:W-:-:S00]  /*7270*/  BRA `(.L_x_147) ;  /* 0xfffffffc00fc7947 */ /* 0x000fc0000383ffff */
[----:B------:R-:W-:-:S00]  /*7280*/  NOP ;  /* 0x0000000000007918 */ /* 0x000fc00000000000 */
[----:B------:R-:W-:-:S00]  /*7290*/  NOP ;  /* 0x0000000000007918 */ /* 0x000fc00000000000 */
[----:B------:R-:W-:-:S00]  /*72a0*/  NOP ;  /* 0x0000000000007918 */ /* 0x000fc00000000000 */
[----:B------:R-:W-:-:S00]  /*72b0*/  NOP ;  /* 0x0000000000007918 */ /* 0x000fc00000000000 */
[----:B------:R-:W-:-:S00]  /*72c0*/  NOP ;  /* 0x0000000000007918 */ /* 0x000fc00000000000 */
[----:B------:R-:W-:-:S00]  /*72d0*/  NOP ;  /* 0x0000000000007918 */ /* 0x000fc00000000000 */
[----:B------:R-:W-:-:S00]  /*72e0*/  NOP ;  /* 0x0000000000007918 */ /* 0x000fc00000000000 */
[----:B------:R-:W-:-:S00]  /*72f0*/  NOP ;  /* 0x0000000000007918 */ /* 0x000fc00000000000 */
.L_x_148:


//--------------------- .nv.shared._ZN7cutlass13device_kernelINS_4gemm6kernel13GemmUniversalIN4cute5tupleIJiiiiEEENS1_10collective13CollectiveMmaINS1_37MainloopSm90TmaGmmaWarpSpecializedFP8ILi9ENS5_IJNS4_1CILi1EEESB_SB_EEENS1_35KernelTmaWarpSpecializedCooperativeEEENS5_IJNSA_ILi128EEENSA_ILi64EEESF_EEENS_12float_e5m2_tENS5_IJlSB_lEEESI_SJ_NS4_8TiledMMAINS4_8MMA_AtomIJNS4_4SM904GMMA30MMA_64x64x32_F32E5M2E5M2_SS_TNILNSN_7ScaleInE1ELSP_1EEEEEENS4_6LayoutINS5_IJNSA_ILi2EEESB_SB_EEENS5_IJSB_NSA_ILi0EEESV_EEEEENS5_IJNS4_10UnderscoreESY_SY_EEEEENS4_13SM90_TMA_LOADENS4_14ComposedLayoutINS4_7SwizzleILi3ELi4ELi3EEENS4_18smem_ptr_flag_bitsILi8EEENSS_INS5_IJNSA_ILi8EEESF_EEENS5_IJSF_SB_EEEEEEEvNS4_8identityES11_S1B_vS1C_EENS_8epilogue10collective6detail29Sm90TmaWarpSpecializedAdapterINS1F_15DefaultEpilogueISI_SJ_SJ_NS1E_6thread17LinearCombinationISI_Li1EffLNS1J_9ScaleType4KindE0ELNS_15FloatRoundStyleE2ESI_EENS1_15EpilogueDefaultEEEEEvvEEEEvNT_6ParamsE --------------------------
	.section	.nv.shared._ZN7cutlass13device_kernelINS_4gemm6kernel13GemmUniversalIN4cute5tupleIJiiiiEEENS1_10collective13CollectiveMmaINS1_37MainloopSm90TmaGmmaWarpSpecializedFP8ILi9ENS5_IJNS4_1CILi1EEESB_SB_EEENS1_35KernelTmaWarpSpecializedCooperativeEEENS5_IJNSA_ILi128EEENSA_ILi64EEESF_EEENS_12float_e5m2_tENS5_IJlSB_lEEESI_SJ_NS4_8TiledMMAINS4_8MMA_AtomIJNS4_4SM904GMMA30MMA_64x64x32_F32E5M2E5M2_SS_TNILNSN_7ScaleInE1ELSP_1EEEEEENS4_6LayoutINS5_IJNSA_ILi2EEESB_SB_EEENS5_IJSB_NSA_ILi0EEESV_EEEEENS5_IJNS4_10UnderscoreESY_SY_EEEEENS4_13SM90_TMA_LOADENS4_14ComposedLayoutINS4_7SwizzleILi3ELi4ELi3EEENS4_18smem_ptr_flag_bitsILi8EEENSS_INS5_IJNSA_ILi8EEESF_EEENS5_IJSF_SB_EEEEEEEvNS4_8identityES11_S1B_vS1C_EENS_8epilogue10collective6detail29Sm90TmaWarpSpecializedAdapterINS1F_15DefaultEpilogueISI_SJ_SJ_NS1E_6thread17LinearCombinationISI_Li1EffLNS1J_9ScaleType4KindE0ELNS_15FloatRoundStyleE2ESI_EENS1_15EpilogueDefaultEEEEEvvEEEEvNT_6ParamsE,"aw",@nobits
	.sectionflags	@""
	.align	16
	.zero		1024


//--------------------- .nv.shared.reserved.0     --------------------------
	.section	.nv.shared.reserved.0,"aw",@nobits
	.weak		__nv_reservedSMEM_offset_0_alias
	.size		__nv_reservedSMEM_offset_0_alias, 0, 0
	.other		__nv_reservedSMEM_offset_0_alias,@"STO_CUDA_RESERVED_SHARED STV_DEFAULT"
__nv_reservedSMEM_offset_0_alias:
	.zero		0


//--------------------- .nv.global                --------------------------
	.section	.nv.global,"aw",@nobits
.nv.global:
	.type		_ZN39_INTERNAL_e70e1e8d_4_k_cu_551648a7_42194cute1_E,@object
	.size		_ZN39_INTERNAL_e70e1e8d_4_k_cu_551648a7_42194cute1_E,(_ZN39_INTERNAL_e70e1e8d_4_k_cu_551648a7_42194cuda3std3__45__cpo6cbeginE - _ZN39_INTERNAL_e70e1e8d_4_k_cu_551648a7_42194cute1_E)
_ZN39_INTERNAL_e70e1e8d_4_k_cu_551648a7_42194cute1_E:
	.zero		1
	.type		_ZN39_INTERNAL_e70e1e8d_4_k_cu_551648a7_42194cuda3std3__45__cpo6cbeginE,@object
	.size		_ZN39_INTERNAL_e70e1e8d_4_k_cu_551648a7_42194cuda3std3__45__cpo6cbeginE,(_ZN39_INTERNAL_e70e1e8d_4_k_cu_551648a7_42194cuda3std3__48in_placeE - _ZN39_INTERNAL_e70e1e8d_4_k_cu_551648a7_42194cuda3std3__45__cpo6cbeginE)
_ZN39_INTERNAL_e70e1e8d_4_k_cu_551648a7_42194cuda3std3__45__cpo6cbeginE:
	.zero		1
	.type		_ZN39_INTERNAL_e70e1e8d_4_k_cu_551648a7_42194cuda3std3__48in_placeE,@object
	.size		_ZN39_INTERNAL_e70e1e8d_4_k_cu_551648a7_42194cuda3std3__48in_placeE,(_ZN39_INTERNAL_e70e1e8d_4_k_cu_551648a7_42194cuda3std6ranges3__45__cpo9iter_moveE - _ZN39_INTERNAL_e70e1e8d_4_k_cu_551648a7_42194cuda3std3__48in_placeE)
_ZN39_INTERNAL_e70e1e8d_4_k_cu_551648a7_42194cuda3std3__48in_placeE:
	.zero		1
	.type		_ZN39_INTERNAL_e70e1e8d_4_k_cu_551648a7_42194cuda3std6ranges3__45__cpo9iter_moveE,@object
	.size		_ZN39_INTERNAL_e70e1e8d_4_k_cu_551648a7_42194cuda3std6ranges3__45__cpo9iter_moveE,(_ZN39_INTERNAL_e70e1e8d_4_k_cu_551648a7_42194cuda3std3__45__cpo5beginE - _ZN39_INTERNAL_e70e1e8d_4_k_cu_551648a7_42194cuda3std6ranges3__45__cpo9iter_moveE)
_ZN39_INTERNAL_e70e1e8d_4_k_cu_551648a7_42194cuda3std6ranges3__45__cpo9iter_moveE:
	.zero		1
	.type		_ZN39_INTERNAL_e70e1e8d_4_k_cu_551648a7_42194cuda3std3__45__cpo5beginE,@object
	.size		_ZN39_INTERNAL_e70e1e8d_4_k_cu_551648a7_42194cuda3std3__45__cpo5beginE,(_ZN39_INTERNAL_e70e1e8d_4_k_cu_551648a7_42194cuda3std3__441_GLOBAL__N__e70e1e8d_4_k_cu_551648a7_42196ignoreE - _ZN39_INTERNAL_e70e1e8d_4_k_cu_551648a7_42194cuda3std3__45__cpo5beginE)
_ZN39_INTERNAL_e70e1e8d_4_k_cu_551648a7_42194cuda3std3__45__cpo5beginE:
	.zero		1
	.type		_ZN39_INTERNAL_e70e1e8d_4_k_cu_551648a7_42194cuda3std3__441_GLOBAL__N__e70e1e8d_4_k_cu_551648a7_42196ignoreE,@object
	.size		_ZN39_INTERNAL_e70e1e8d_4_k_cu_551648a7_42194cuda3std3__441_GLOBAL__N__e70e1e8d_4_k_cu_551648a7_42196ignoreE,(_ZN39_INTERNAL_e70e1e8d_4_k_cu_551648a7_42194cute7productE - _ZN39_INTERNAL_e70e1e8d_4_k_cu_551648a7_42194cuda3std3__441_GLOBAL__N__e70e1e8d_4_k_cu_551648a7_42196ignoreE)
_ZN39_INTERNAL_e70e1e8d_4_k_cu_551648a7_42194cuda3std3__441_GLOBAL__N__e70e1e8d_4_k_cu_551648a7_42196ignoreE:
	.zero		1
	.type		_ZN39_INTERNAL_e70e1e8d_4_k_cu_551648a7_42194cute7productE,@object
	.size		_ZN39_INTERNAL_e70e1e8d_4_k_cu_551648a7_42194cute7productE,(_ZN39_INTERNAL_e70e1e8d_4_k_cu_551648a7_42194cuda3std3__45__cpo3endE - _ZN39_INTERNAL_e70e1e8d_4_k_cu_551648a7_42194cute7productE)
_ZN39_INTERNAL_e70e1e8d_4_k_cu_551648a7_42194cute7productE:
	.zero		1
	.type		_ZN39_INTERNAL_e70e1e8d_4_k_cu_551648a7_42194cuda3std3__45__cpo3endE,@object
	.size		_ZN39_INTERNAL_e70e1e8d_4_k_cu_551648a7_42194cuda3std3__45__cpo3endE,(_ZN39_INTERNAL_e70e1e8d_4_k_cu_551648a7_42194cuda3std3__419piecewise_constructE - _ZN39_INTERNAL_e70e1e8d_4_k_cu_551648a7_42194cuda3std3__45__cpo3endE)
_ZN39_INTERNAL_e70e1e8d_4_k_cu_551648a7_42194cuda3std3__45__cpo3endE:
	.zero		1
	.type		_ZN39_INTERNAL_e70e1e8d_4_k_cu_551648a7_42194cuda3std3__419piecewise_constructE,@object
	.size		_ZN39_INTERNAL_e70e1e8d_4_k_cu_551648a7_42194cuda3std3__419piecewise_constructE,(_ZN39_INTERNAL_e70e1e8d_4_k_cu_551648a7_42194cuda3std3__45__cpo4cendE - _ZN39_INTERNAL_e70e1e8d_4_k_cu_551648a7_42194cuda3std3__419piecewise_constructE)
_ZN39_INTERNAL_e70e1e8d_4_k_cu_551648a7_42194cuda3std3__419piecewise_constructE:
	.zero		1
	.type		_ZN39_INTERNAL_e70e1e8d_4_k_cu_551648a7_42194cuda3std3__45__cpo4cendE,@object
	.size		_ZN39_INTERNAL_e70e1e8d_4_k_cu_551648a7_42194cuda3std3__45__cpo4cendE,(_ZN39_INTERNAL_e70e1e8d_4_k_cu_551648a7_42194cuda3std6ranges3__45__cpo4swapE - _ZN39_INTERNAL_e70e1e8d_4_k_cu_551648a7_42194cuda3std3__45__cpo4cendE)
_ZN39_INTERNAL_e70e1e8d_4_k_cu_551648a7_42194cuda3std3__45__cpo4cendE:
	.zero		1
	.type		_ZN39_INTERNAL_e70e1e8d_4_k_cu_551648a7_42194cuda3std6ranges3__45__cpo4swapE,@object
	.size		_ZN39_INTERNAL_e70e1e8d_4_k_cu_551648a7_42194cuda3std6ranges3__45__cpo4swapE,(.L_7 - _ZN39_INTERNAL_e70e1e8d_4_k_cu_551648a7_42194cuda3std6ranges3__45__cpo4swapE)
_ZN39_INTERNAL_e70e1e8d_4_k_cu_551648a7_42194cuda3std6ranges3__45__cpo4swapE:
	.zero		1
.L_7:


//--------------------- .nv.constant0._ZN7cutlass13device_kernelINS_4gemm6kernel13GemmUniversalIN4cute5tupleIJiiiiEEENS1_10collective13CollectiveMmaINS1_37MainloopSm90TmaGmmaWarpSpecializedFP8ILi9ENS5_IJNS4_1CILi1EEESB_SB_EEENS1_35KernelTmaWarpSpecializedCooperativeEEENS5_IJNSA_ILi128EEENSA_ILi64EEESF_EEENS_12float_e5m2_tENS5_IJlSB_lEEESI_SJ_NS4_8TiledMMAINS4_8MMA_AtomIJNS4_4SM904GMMA30MMA_64x64x32_F32E5M2E5M2_SS_TNILNSN_7ScaleInE1ELSP_1EEEEEENS4_6LayoutINS5_IJNSA_ILi2EEESB_SB_EEENS5_IJSB_NSA_ILi0EEESV_EEEEENS5_IJNS4_10UnderscoreESY_SY_EEEEENS4_13SM90_TMA_LOADENS4_14ComposedLayoutINS4_7SwizzleILi3ELi4ELi3EEENS4_18smem_ptr_flag_bitsILi8EEENSS_INS5_IJNSA_ILi8EEESF_EEENS5_IJSF_SB_EEEEEEEvNS4_8identityES11_S1B_vS1C_EENS_8epilogue10collective6detail29Sm90TmaWarpSpecializedAdapterINS1F_15DefaultEpilogueISI_SJ_SJ_NS1E_6thread17LinearCombinationISI_Li1EffLNS1J_9ScaleType4KindE0ELNS_15FloatRoundStyleE2ESI_EENS1_15EpilogueDefaultEEEEEvvEEEEvNT_6ParamsE --------------------------
	.section	.nv.constant0._ZN7cutlass13device_kernelINS_4gemm6kernel13GemmUniversalIN4cute5tupleIJiiiiEEENS1_10collective13CollectiveMmaINS1_37MainloopSm90TmaGmmaWarpSpecializedFP8ILi9ENS5_IJNS4_1CILi1EEESB_SB_EEENS1_35KernelTmaWarpSpecializedCooperativeEEENS5_IJNSA_ILi128EEENSA_ILi64EEESF_EEENS_12float_e5m2_tENS5_IJlSB_lEEESI_SJ_NS4_8TiledMMAINS4_8MMA_AtomIJNS4_4SM904GMMA30MMA_64x64x32_F32E5M2E5M2_SS_TNILNSN_7ScaleInE1ELSP_1EEEEEENS4_6LayoutINS5_IJNSA_ILi2EEESB_SB_EEENS5_IJSB_NSA_ILi0EEESV_EEEEENS5_IJNS4_10UnderscoreESY_SY_EEEEENS4_13SM90_TMA_LOADENS4_14ComposedLayoutINS4_7SwizzleILi3ELi4ELi3EEENS4_18smem_ptr_flag_bitsILi8EEENSS_INS5_IJNSA_ILi8EEESF_EEENS5_IJSF_SB_EEEEEEEvNS4_8identityES11_S1B_vS1C_EENS_8epilogue10collective6detail29Sm90TmaWarpSpecializedAdapterINS1F_15DefaultEpilogueISI_SJ_SJ_NS1E_6thread17LinearCombinationISI_Li1EffLNS1J_9ScaleType4KindE0ELNS_15FloatRoundStyleE2ESI_EENS1_15EpilogueDefaultEEEEEvvEEEEvNT_6ParamsE,"a",@progbits
	.sectionflags	@""
	.align	4
.nv.constant0._ZN7cutlass13device_kernelINS_4gemm6kernel13GemmUniversalIN4cute5tupleIJiiiiEEENS1_10collective13CollectiveMmaINS1_37MainloopSm90TmaGmmaWarpSpecializedFP8ILi9ENS5_IJNS4_1CILi1EEESB_SB_EEENS1_35KernelTmaWarpSpecializedCooperativeEEENS5_IJNSA_ILi128EEENSA_ILi64EEESF_EEENS_12float_e5m2_tENS5_IJlSB_lEEESI_SJ_NS4_8TiledMMAINS4_8MMA_AtomIJNS4_4SM904GMMA30MMA_64x64x32_F32E5M2E5M2_SS_TNILNSN_7ScaleInE1ELSP_1EEEEEENS4_6LayoutINS5_IJNSA_ILi2EEESB_SB_EEENS5_IJSB_NSA_ILi0EEESV_EEEEENS5_IJNS4_10UnderscoreESY_SY_EEEEENS4_13SM90_TMA_LOADENS4_14ComposedLayoutINS4_7SwizzleILi3ELi4ELi3EEENS4_18smem_ptr_flag_bitsILi8EEENSS_INS5_IJNSA_ILi8EEESF_EEENS5_IJSF_SB_EEEEEEEvNS4_8identityES11_S1B_vS1C_EENS_8epilogue10collective6detail29Sm90TmaWarpSpecializedAdapterINS1F_15DefaultEpilogueISI_SJ_SJ_NS1E_6thread17LinearCombinationISI_Li1EffLNS1J_9ScaleType4KindE0ELNS_15FloatRoundStyleE2ESI_EENS1_15EpilogueDefaultEEEEEvvEEEEvNT_6ParamsE:
	.zero		1664


//--------------------- SYMBOLS --------------------------

	.type		.nv.reservedSmem.offset0,@object
	.size		.nv.reservedSmem.offset0,0x4
